	.target	sm_100a

	.elftype	@"ET_EXEC"


//--------------------- .note.nv.tkinfo           --------------------------
	.section	.note.nv.tkinfo,"",@"SHT_NOTE"
	.sectionflags	@"SHF_NOTE_NV_TKINFO"
	.tkinfo
        /*0018*/ 	.word	0x00000002
        /*0030*/ 	.string	""
        /*0030*/ 	.string	"ptxas"
        /*0030*/ 	.string	"Cuda compilation tools, release 13.0, V13.0.88"
        /*0030*/ 	.string	"Build cuda_13.0.r13.0/compiler.36424714_0"
        /*0030*/ 	.string	"-arch sm_100a -m 64 "



//--------------------- .note.nv.cuinfo           --------------------------
	.section	.note.nv.cuinfo,"",@"SHT_NOTE"
	.sectionflags	@"SHF_NOTE_NV_CUINFO"
        /*0018*/ 	.short	0x0002
        /*001a*/ 	.short	0x0064
        /*001c*/ 	.short	0x0082
	.zero		2


//--------------------- .nv.info                  --------------------------
	.section	.nv.info,"",@"SHT_CUDA_INFO"
	.align	4


	//----- nvinfo : EIATTR_REGCOUNT
	.align		4
        /*0000*/ 	.byte	0x04, 0x2f
        /*0002*/ 	.short	(.L_12 - .L_11)
	.align		4
.L_11:
        /*0004*/ 	.word	index@(_ZN7cutlass13device_kernelIN5flash11enable_sm90INS1_16FlashAttnFwdSm90INS1_25CollectiveMainloopFwdSm90ILi2EN4cute5tupleIJNS5_1CILi1EEES8_S8_EEENS6_IJNS7_ILi128EEENS7_ILi96EEENS7_ILi64EEEEEELi256ENS_6half_tEfNS_4arch4Sm90ELb1ELb0ELb0ELb1ELb1ELb1ELb1ELb1ELb0ELb1ELb1ELb0EEENS1_21CollectiveEpilogueFwdINS6_IJSA_NS7_ILi256EEESB_EEES9_SE_SG_Li256ELb1ELb1ELb1ELb0EEENS1_36VarlenDynamicPersistentTileSchedulerILi128ELi96ELi256ELi128ELb1ELb1ELb1ELb1ELb1ELb1EEEEEEEEEvNT_6ParamsE)
        /*0008*/ 	.word	0x00000004


	//----- nvinfo : EIATTR_FRAME_SIZE
	.align		4
.L_12:
        /*000c*/ 	.byte	0x04, 0x11
        /*000e*/ 	.short	(.L_14 - .L_13)
	.align		4
.L_13:
        /*0010*/ 	.word	index@(_ZN7cutlass13device_kernelIN5flash11enable_sm90INS1_16FlashAttnFwdSm90INS1_25CollectiveMainloopFwdSm90ILi2EN4cute5tupleIJNS5_1CILi1EEES8_S8_EEENS6_IJNS7_ILi128EEENS7_ILi96EEENS7_ILi64EEEEEELi256ENS_6half_tEfNS_4arch4Sm90ELb1ELb0ELb0ELb1ELb1ELb1ELb1ELb1ELb0ELb1ELb1ELb0EEENS1_21CollectiveEpilogueFwdINS6_IJSA_NS7_ILi256EEESB_EEES9_SE_SG_Li256ELb1ELb1ELb1ELb0EEENS1_36VarlenDynamicPersistentTileSchedulerILi128ELi96ELi256ELi128ELb1ELb1ELb1ELb1ELb1ELb1EEEEEEEEEvNT_6ParamsE)
        /*0014*/ 	.word	0x00000000


	//----- nvinfo : EIATTR_REGCOUNT
	.align		4
.L_14:
        /*0018*/ 	.byte	0x04, 0x2f
        /*001a*/ 	.short	(.L_16 - .L_15)
	.align		4
.L_15:
        /*001c*/ 	.word	index@(_ZN7cutlass13device_kernelIN5flash11enable_sm90INS1_16FlashAttnFwdSm90INS1_25CollectiveMainloopFwdSm90ILi2EN4cute5tupleIJNS5_1CILi1EEES8_S8_EEENS6_IJNS7_ILi128EEENS7_ILi96EEENS7_ILi64EEEEEELi256ENS_6half_tEfNS_4arch4Sm90ELb1ELb0ELb0ELb1ELb1ELb0ELb1ELb1ELb0ELb1ELb1ELb0EEENS1_21CollectiveEpilogueFwdINS6_IJSA_NS7_ILi256EEESB_EEES9_SE_SG_Li256ELb1ELb1ELb1ELb0EEENS1_36VarlenDynamicPersistentTileSchedulerILi128ELi96ELi256ELi128ELb1ELb1ELb1ELb1ELb1ELb1EEEEEEEEEvNT_6ParamsE)
        /*0020*/ 	.word	0x00000004


	//----- nvinfo : EIATTR_FRAME_SIZE
	.align		4
.L_16:
        /*0024*/ 	.byte	0x04, 0x11
        /*0026*/ 	.short	(.L_18 - .L_17)
	.align		4
.L_17:
        /*0028*/ 	.word	index@(_ZN7cutlass13device_kernelIN5flash11enable_sm90INS1_16FlashAttnFwdSm90INS1_25CollectiveMainloopFwdSm90ILi2EN4cute5tupleIJNS5_1CILi1EEES8_S8_EEENS6_IJNS7_ILi128EEENS7_ILi96EEENS7_ILi64EEEEEELi256ENS_6half_tEfNS_4arch4Sm90ELb1ELb0ELb0ELb1ELb1ELb0ELb1ELb1ELb0ELb1ELb1ELb0EEENS1_21CollectiveEpilogueFwdINS6_IJSA_NS7_ILi256EEESB_EEES9_SE_SG_Li256ELb1ELb1ELb1ELb0EEENS1_36VarlenDynamicPersistentTileSchedulerILi128ELi96ELi256ELi128ELb1ELb1ELb1ELb1ELb1ELb1EEEEEEEEEvNT_6ParamsE)
        /*002c*/ 	.word	0x00000000


	//----- nvinfo : EIATTR_REGCOUNT
	.align		4
.L_18:
        /*0030*/ 	.byte	0x04, 0x2f
        /*0032*/ 	.short	(.L_20 - .L_19)
	.align		4
.L_19:
        /*0034*/ 	.word	index@(_ZN7cutlass13device_kernelIN5flash11enable_sm90INS1_16FlashAttnFwdSm90INS1_25CollectiveMainloopFwdSm90ILi2EN4cute5tupleIJNS5_1CILi1EEES8_S8_EEENS6_IJNS7_ILi128EEENS7_ILi96EEENS7_ILi64EEEEEELi256ENS_6half_tEfNS_4arch4Sm90ELb1ELb0ELb0ELb1ELb1ELb1ELb0ELb1ELb0ELb1ELb1ELb0EEENS1_21CollectiveEpilogueFwdINS6_IJSA_NS7_ILi256EEESB_EEES9_SE_SG_Li256ELb1ELb1ELb1ELb0EEENS1_36VarlenDynamicPersistentTileSchedulerILi128ELi96ELi256ELi128ELb1ELb1ELb1ELb1ELb1ELb1EEEEEEEEEvNT_6ParamsE)
        /*0038*/ 	.word	0x00000004


	//----- nvinfo : EIATTR_FRAME_SIZE
	.align		4
.L_20:
        /*003c*/ 	.byte	0x04, 0x11
        /*003e*/ 	.short	(.L_22 - .L_21)
	.align		4
.L_21:
        /*0040*/ 	.word	index@(_ZN7cutlass13device_kernelIN5flash11enable_sm90INS1_16FlashAttnFwdSm90INS1_25CollectiveMainloopFwdSm90ILi2EN4cute5tupleIJNS5_1CILi1EEES8_S8_EEENS6_IJNS7_ILi128EEENS7_ILi96EEENS7_ILi64EEEEEELi256ENS_6half_tEfNS_4arch4Sm90ELb1ELb0ELb0ELb1ELb1ELb1ELb0ELb1ELb0ELb1ELb1ELb0EEENS1_21CollectiveEpilogueFwdINS6_IJSA_NS7_ILi256EEESB_EEES9_SE_SG_Li256ELb1ELb1ELb1ELb0EEENS1_36VarlenDynamicPersistentTileSchedulerILi128ELi96ELi256ELi128ELb1ELb1ELb1ELb1ELb1ELb1EEEEEEEEEvNT_6ParamsE)
        /*0044*/ 	.word	0x00000000


	//----- nvinfo : EIATTR_REGCOUNT
	.align		4
.L_22:
        /*0048*/ 	.byte	0x04, 0x2f
        /*004a*/ 	.short	(.L_24 - .L_23)
	.align		4
.L_23:
        /*004c*/ 	.word	index@(_ZN7cutlass13device_kernelIN5flash11enable_sm90INS1_16FlashAttnFwdSm90INS1_25CollectiveMainloopFwdSm90ILi2EN4cute5tupleIJNS5_1CILi1EEES8_S8_EEENS6_IJNS7_ILi128EEENS7_ILi96EEENS7_ILi64EEEEEELi256ENS_6half_tEfNS_4arch4Sm90ELb1ELb0ELb0ELb1ELb1ELb0ELb0ELb1ELb0ELb1ELb1ELb0EEENS1_21CollectiveEpilogueFwdINS6_IJSA_NS7_ILi256EEESB_EEES9_SE_SG_Li256ELb1ELb1ELb1ELb0EEENS1_36VarlenDynamicPersistentTileSchedulerILi128ELi96ELi256ELi128ELb1ELb1ELb1ELb1ELb1ELb1EEEEEEEEEvNT_6ParamsE)
        /*0050*/ 	.word	0x00000004


	//----- nvinfo : EIATTR_FRAME_SIZE
	.align		4
.L_24:
        /*0054*/ 	.byte	0x04, 0x11
        /*0056*/ 	.short	(.L_26 - .L_25)
	.align		4
.L_25:
        /*0058*/ 	.word	index@(_ZN7cutlass13device_kernelIN5flash11enable_sm90INS1_16FlashAttnFwdSm90INS1_25CollectiveMainloopFwdSm90ILi2EN4cute5tupleIJNS5_1CILi1EEES8_S8_EEENS6_IJNS7_ILi128EEENS7_ILi96EEENS7_ILi64EEEEEELi256ENS_6half_tEfNS_4arch4Sm90ELb1ELb0ELb0ELb1ELb1ELb0ELb0ELb1ELb0ELb1ELb1ELb0EEENS1_21CollectiveEpilogueFwdINS6_IJSA_NS7_ILi256EEESB_EEES9_SE_SG_Li256ELb1ELb1ELb1ELb0EEENS1_36VarlenDynamicPersistentTileSchedulerILi128ELi96ELi256ELi128ELb1ELb1ELb1ELb1ELb1ELb1EEEEEEEEEvNT_6ParamsE)
        /*005c*/ 	.word	0x00000000


	//----- nvinfo : EIATTR_REGCOUNT
	.align		4
.L_26:
        /*0060*/ 	.byte	0x04, 0x2f
        /*0062*/ 	.short	(.L_28 - .L_27)
	.align		4
.L_27:
        /*0064*/ 	.word	index@(_ZN7cutlass13device_kernelIN5flash11enable_sm90INS1_16FlashAttnFwdSm90INS1_25CollectiveMainloopFwdSm90ILi2EN4cute5tupleIJNS5_1CILi1EEES8_S8_EEENS6_IJNS7_ILi128EEENS7_ILi96EEENS7_ILi64EEEEEELi256ENS_6half_tEfNS_4arch4Sm90ELb1ELb0ELb0ELb0ELb1ELb0ELb1ELb1ELb0ELb1ELb1ELb0EEENS1_21CollectiveEpilogueFwdINS6_IJSA_NS7_ILi256EEESB_EEES9_SE_SG_Li256ELb0ELb1ELb1ELb0EEENS1_19SingleTileSchedulerILb0ELb1ELb1ELi128EEEEEEEEEvNT_6ParamsE)
        /*0068*/ 	.word	0x00000004


	//----- nvinfo : EIATTR_FRAME_SIZE
	.align		4
.L_28:
        /*006c*/ 	.byte	0x04, 0x11
        /*006e*/ 	.short	(.L_30 - .L_29)
	.align		4
.L_29:
        /*0070*/ 	.word	index@(_ZN7cutlass13device_kernelIN5flash11enable_sm90INS1_16FlashAttnFwdSm90INS1_25CollectiveMainloopFwdSm90ILi2EN4cute5tupleIJNS5_1CILi1EEES8_S8_EEENS6_IJNS7_ILi128EEENS7_ILi96EEENS7_ILi64EEEEEELi256ENS_6half_tEfNS_4arch4Sm90ELb1ELb0ELb0ELb0ELb1ELb0ELb1ELb1ELb0ELb1ELb1ELb0EEENS1_21CollectiveEpilogueFwdINS6_IJSA_NS7_ILi256EEESB_EEES9_SE_SG_Li256ELb0ELb1ELb1ELb0EEENS1_19SingleTileSchedulerILb0ELb1ELb1ELi128EEEEEEEEEvNT_6ParamsE)
        /*0074*/ 	.word	0x00000000


	//----- nvinfo : EIATTR_REGCOUNT
	.align		4
.L_30:
        /*0078*/ 	.byte	0x04, 0x2f
        /*007a*/ 	.short	(.L_32 - .L_31)
	.align		4
.L_31:
        /*007c*/ 	.word	index@(_ZN7cutlass13device_kernelIN5flash11enable_sm90INS1_16FlashAttnFwdSm90INS1_25CollectiveMainloopFwdSm90ILi2EN4cute5tupleIJNS5_1CILi1EEES8_S8_EEENS6_IJNS7_ILi128EEENS7_ILi96EEENS7_ILi64EEEEEELi256ENS_6half_tEfNS_4arch4Sm90ELb1ELb0ELb0ELb0ELb1ELb0ELb0ELb1ELb0ELb1ELb1ELb0EEENS1_21CollectiveEpilogueFwdINS6_IJSA_NS7_ILi256EEESB_EEES9_SE_SG_Li256ELb0ELb1ELb1ELb0EEENS1_19SingleTileSchedulerILb0ELb1ELb1ELi128EEEEEEEEEvNT_6ParamsE)
        /*0080*/ 	.word	0x00000004


	//----- nvinfo : EIATTR_FRAME_SIZE
	.align		4
.L_32:
        /*0084*/ 	.byte	0x04, 0x11
        /*0086*/ 	.short	(.L_34 - .L_33)
	.align		4
.L_33:
        /*0088*/ 	.word	index@(_ZN7cutlass13device_kernelIN5flash11enable_sm90INS1_16FlashAttnFwdSm90INS1_25CollectiveMainloopFwdSm90ILi2EN4cute5tupleIJNS5_1CILi1EEES8_S8_EEENS6_IJNS7_ILi128EEENS7_ILi96EEENS7_ILi64EEEEEELi256ENS_6half_tEfNS_4arch4Sm90ELb1ELb0ELb0ELb0ELb1ELb0ELb0ELb1ELb0ELb1ELb1ELb0EEENS1_21CollectiveEpilogueFwdINS6_IJSA_NS7_ILi256EEESB_EEES9_SE_SG_Li256ELb0ELb1ELb1ELb0EEENS1_19SingleTileSchedulerILb0ELb1ELb1ELi128EEEEEEEEEvNT_6ParamsE)
        /*008c*/ 	.word	0x00000000


	//----- nvinfo : EIATTR_REGCOUNT
	.align		4
.L_34:
        /*0090*/ 	.byte	0x04, 0x2f
        /*0092*/ 	.short	(.L_36 - .L_35)
	.align		4
.L_35:
        /*0094*/ 	.word	index@(_ZN7cutlass13device_kernelIN5flash11enable_sm90INS1_16FlashAttnFwdSm90INS1_25CollectiveMainloopFwdSm90ILi2EN4cute5tupleIJNS5_1CILi1EEES8_S8_EEENS6_IJNS7_ILi128EEENS7_ILi96EEENS7_ILi64EEEEEELi256ENS_6half_tEfNS_4arch4Sm90ELb0ELb1ELb0ELb1ELb1ELb1ELb1ELb1ELb0ELb1ELb1ELb0EEENS1_21CollectiveEpilogueFwdINS6_IJSA_NS7_ILi256EEESB_EEES9_SE_SG_Li256ELb1ELb1ELb1ELb0EEENS1_36VarlenDynamicPersistentTileSchedulerILi128ELi96ELi256ELi128ELb1ELb1ELb1ELb1ELb0ELb1EEEEEEEEEvNT_6ParamsE)
        /*0098*/ 	.word	0x00000004


	//----- nvinfo : EIATTR_FRAME_SIZE
	.align		4
.L_36:
        /*009c*/ 	.byte	0x04, 0x11
        /*009e*/ 	.short	(.L_38 - .L_37)
	.align		4
.L_37:
        /*00a0*/ 	.word	index@(_ZN7cutlass13device_kernelIN5flash11enable_sm90INS1_16FlashAttnFwdSm90INS1_25CollectiveMainloopFwdSm90ILi2EN4cute5tupleIJNS5_1CILi1EEES8_S8_EEENS6_IJNS7_ILi128EEENS7_ILi96EEENS7_ILi64EEEEEELi256ENS_6half_tEfNS_4arch4Sm90ELb0ELb1ELb0ELb1ELb1ELb1ELb1ELb1ELb0ELb1ELb1ELb0EEENS1_21CollectiveEpilogueFwdINS6_IJSA_NS7_ILi256EEESB_EEES9_SE_SG_Li256ELb1ELb1ELb1ELb0EEENS1_36VarlenDynamicPersistentTileSchedulerILi128ELi96ELi256ELi128ELb1ELb1ELb1ELb1ELb0ELb1EEEEEEEEEvNT_6ParamsE)
        /*00a4*/ 	.word	0x00000000


	//----- nvinfo : EIATTR_REGCOUNT
	.align		4
.L_38:
        /*00a8*/ 	.byte	0x04, 0x2f
        /*00aa*/ 	.short	(.L_40 - .L_39)
	.align		4
.L_39:
        /*00ac*/ 	.word	index@(_ZN7cutlass13device_kernelIN5flash11enable_sm90INS1_16FlashAttnFwdSm90INS1_25CollectiveMainloopFwdSm90ILi2EN4cute5tupleIJNS5_1CILi1EEES8_S8_EEENS6_IJNS7_ILi128EEENS7_ILi96EEENS7_ILi64EEEEEELi256ENS_6half_tEfNS_4arch4Sm90ELb0ELb1ELb0ELb1ELb1ELb0ELb1ELb1ELb0ELb1ELb1ELb0EEENS1_21CollectiveEpilogueFwdINS6_IJSA_NS7_ILi256EEESB_EEES9_SE_SG_Li256ELb1ELb1ELb1ELb0EEENS1_36VarlenDynamicPersistentTileSchedulerILi128ELi96ELi256ELi128ELb1ELb1ELb1ELb1ELb0ELb1EEEEEEEEEvNT_6ParamsE)
        /*00b0*/ 	.word	0x00000004


	//----- nvinfo : EIATTR_FRAME_SIZE
	.align		4
.L_40:
        /*00b4*/ 	.byte	0x04, 0x11
        /*00b6*/ 	.short	(.L_42 - .L_41)
	.align		4
.L_41:
        /*00b8*/ 	.word	index@(_ZN7cutlass13device_kernelIN5flash11enable_sm90INS1_16FlashAttnFwdSm90INS1_25CollectiveMainloopFwdSm90ILi2EN4cute5tupleIJNS5_1CILi1EEES8_S8_EEENS6_IJNS7_ILi128EEENS7_ILi96EEENS7_ILi64EEEEEELi256ENS_6half_tEfNS_4arch4Sm90ELb0ELb1ELb0ELb1ELb1ELb0ELb1ELb1ELb0ELb1ELb1ELb0EEENS1_21CollectiveEpilogueFwdINS6_IJSA_NS7_ILi256EEESB_EEES9_SE_SG_Li256ELb1ELb1ELb1ELb0EEENS1_36VarlenDynamicPersistentTileSchedulerILi128ELi96ELi256ELi128ELb1ELb1ELb1ELb1ELb0ELb1EEEEEEEEEvNT_6ParamsE)
        /*00bc*/ 	.word	0x00000000


	//----- nvinfo : EIATTR_REGCOUNT
	.align		4
.L_42:
        /*00c0*/ 	.byte	0x04, 0x2f
        /*00c2*/ 	.short	(.L_44 - .L_43)
	.align		4
.L_43:
        /*00c4*/ 	.word	index@(_ZN7cutlass13device_kernelIN5flash11enable_sm90INS1_16FlashAttnFwdSm90INS1_25CollectiveMainloopFwdSm90ILi2EN4cute5tupleIJNS5_1CILi1EEES8_S8_EEENS6_IJNS7_ILi128EEENS7_ILi96EEENS7_ILi64EEEEEELi256ENS_6half_tEfNS_4arch4Sm90ELb0ELb1ELb0ELb1ELb1ELb1ELb0ELb1ELb0ELb1ELb1ELb0EEENS1_21CollectiveEpilogueFwdINS6_IJSA_NS7_ILi256EEESB_EEES9_SE_SG_Li256ELb1ELb1ELb1ELb0EEENS1_36VarlenDynamicPersistentTileSchedulerILi128ELi96ELi256ELi128ELb1ELb1ELb1ELb1ELb0ELb1EEEEEEEEEvNT_6ParamsE)
        /*00c8*/ 	.word	0x00000004


	//----- nvinfo : EIATTR_FRAME_SIZE
	.align		4
.L_44:
        /*00cc*/ 	.byte	0x04, 0x11
        /*00ce*/ 	.short	(.L_46 - .L_45)
	.align		4
.L_45:
        /*00d0*/ 	.word	index@(_ZN7cutlass13device_kernelIN5flash11enable_sm90INS1_16FlashAttnFwdSm90INS1_25CollectiveMainloopFwdSm90ILi2EN4cute5tupleIJNS5_1CILi1EEES8_S8_EEENS6_IJNS7_ILi128EEENS7_ILi96EEENS7_ILi64EEEEEELi256ENS_6half_tEfNS_4arch4Sm90ELb0ELb1ELb0ELb1ELb1ELb1ELb0ELb1ELb0ELb1ELb1ELb0EEENS1_21CollectiveEpilogueFwdINS6_IJSA_NS7_ILi256EEESB_EEES9_SE_SG_Li256ELb1ELb1ELb1ELb0EEENS1_36VarlenDynamicPersistentTileSchedulerILi128ELi96ELi256ELi128ELb1ELb1ELb1ELb1ELb0ELb1EEEEEEEEEvNT_6ParamsE)
        /*00d4*/ 	.word	0x00000000


	//----- nvinfo : EIATTR_REGCOUNT
	.align		4
.L_46:
        /*00d8*/ 	.byte	0x04, 0x2f
        /*00da*/ 	.short	(.L_48 - .L_47)
	.align		4
.L_47:
        /*00dc*/ 	.word	index@(_ZN7cutlass13device_kernelIN5flash11enable_sm90INS1_16FlashAttnFwdSm90INS1_25CollectiveMainloopFwdSm90ILi2EN4cute5tupleIJNS5_1CILi1EEES8_S8_EEENS6_IJNS7_ILi128EEENS7_ILi96EEENS7_ILi64EEEEEELi256ENS_6half_tEfNS_4arch4Sm90ELb0ELb1ELb0ELb1ELb1ELb0ELb0ELb1ELb0ELb1ELb1ELb0EEENS1_21CollectiveEpilogueFwdINS6_IJSA_NS7_ILi256EEESB_EEES9_SE_SG_Li256ELb1ELb1ELb1ELb0EEENS1_36VarlenDynamicPersistentTileSchedulerILi128ELi96ELi256ELi128ELb1ELb1ELb1ELb1ELb0ELb1EEEEEEEEEvNT_6ParamsE)
        /*00e0*/ 	.word	0x00000004


	//----- nvinfo : EIATTR_FRAME_SIZE
	.align		4
.L_48:
        /*00e4*/ 	.byte	0x04, 0x11
        /*00e6*/ 	.short	(.L_50 - .L_49)
	.align		4
.L_49:
        /*00e8*/ 	.word	index@(_ZN7cutlass13device_kernelIN5flash11enable_sm90INS1_16FlashAttnFwdSm90INS1_25CollectiveMainloopFwdSm90ILi2EN4cute5tupleIJNS5_1CILi1EEES8_S8_EEENS6_IJNS7_ILi128EEENS7_ILi96EEENS7_ILi64EEEEEELi256ENS_6half_tEfNS_4arch4Sm90ELb0ELb1ELb0ELb1ELb1ELb0ELb0ELb1ELb0ELb1ELb1ELb0EEENS1_21CollectiveEpilogueFwdINS6_IJSA_NS7_ILi256EEESB_EEES9_SE_SG_Li256ELb1ELb1ELb1ELb0EEENS1_36VarlenDynamicPersistentTileSchedulerILi128ELi96ELi256ELi128ELb1ELb1ELb1ELb1ELb0ELb1EEEEEEEEEvNT_6ParamsE)
        /*00ec*/ 	.word	0x00000000


	//----- nvinfo : EIATTR_REGCOUNT
	.align		4
.L_50:
        /*00f0*/ 	.byte	0x04, 0x2f
        /*00f2*/ 	.short	(.L_52 - .L_51)
	.align		4
.L_51:
        /*00f4*/ 	.word	index@(_ZN7cutlass13device_kernelIN5flash11enable_sm90INS1_16FlashAttnFwdSm90INS1_25CollectiveMainloopFwdSm90ILi2EN4cute5tupleIJNS5_1CILi1EEES8_S8_EEENS6_IJNS7_ILi128EEENS7_ILi96EEENS7_ILi64EEEEEELi256ENS_6half_tEfNS_4arch4Sm90ELb0ELb1ELb0ELb0ELb1ELb0ELb1ELb1ELb0ELb1ELb1ELb0EEENS1_21CollectiveEpilogueFwdINS6_IJSA_NS7_ILi256EEESB_EEES9_SE_SG_Li256ELb0ELb1ELb1ELb0EEENS1_19SingleTileSchedulerILb0ELb1ELb1ELi128EEEEEEEEEvNT_6ParamsE)
        /*00f8*/ 	.word	0x00000004


	//----- nvinfo : EIATTR_FRAME_SIZE
	.align		4
.L_52:
        /*00fc*/ 	.byte	0x04, 0x11
        /*00fe*/ 	.short	(.L_54 - .L_53)
	.align		4
.L_53:
        /*0100*/ 	.word	index@(_ZN7cutlass13device_kernelIN5flash11enable_sm90INS1_16FlashAttnFwdSm90INS1_25CollectiveMainloopFwdSm90ILi2EN4cute5tupleIJNS5_1CILi1EEES8_S8_EEENS6_IJNS7_ILi128EEENS7_ILi96EEENS7_ILi64EEEEEELi256ENS_6half_tEfNS_4arch4Sm90ELb0ELb1ELb0ELb0ELb1ELb0ELb1ELb1ELb0ELb1ELb1ELb0EEENS1_21CollectiveEpilogueFwdINS6_IJSA_NS7_ILi256EEESB_EEES9_SE_SG_Li256ELb0ELb1ELb1ELb0EEENS1_19SingleTileSchedulerILb0ELb1ELb1ELi128EEEEEEEEEvNT_6ParamsE)
        /*0104*/ 	.word	0x00000000


	//----- nvinfo : EIATTR_REGCOUNT
	.align		4
.L_54:
        /*0108*/ 	.byte	0x04, 0x2f
        /*010a*/ 	.short	(.L_56 - .L_55)
	.align		4
.L_55:
        /*010c*/ 	.word	index@(_ZN7cutlass13device_kernelIN5flash11enable_sm90INS1_16FlashAttnFwdSm90INS1_25CollectiveMainloopFwdSm90ILi2EN4cute5tupleIJNS5_1CILi1EEES8_S8_EEENS6_IJNS7_ILi128EEENS7_ILi96EEENS7_ILi64EEEEEELi256ENS_6half_tEfNS_4arch4Sm90ELb0ELb1ELb0ELb0ELb1ELb0ELb0ELb1ELb0ELb1ELb1ELb0EEENS1_21CollectiveEpilogueFwdINS6_IJSA_NS7_ILi256EEESB_EEES9_SE_SG_Li256ELb0ELb1ELb1ELb0EEENS1_19SingleTileSchedulerILb0ELb1ELb1ELi128EEEEEEEEEvNT_6ParamsE)
        /*0110*/ 	.word	0x00000004


	//----- nvinfo : EIATTR_FRAME_SIZE
	.align		4
.L_56:
        /*0114*/ 	.byte	0x04, 0x11
        /*0116*/ 	.short	(.L_58 - .L_57)
	.align		4
.L_57:
        /*0118*/ 	.word	index@(_ZN7cutlass13device_kernelIN5flash11enable_sm90INS1_16FlashAttnFwdSm90INS1_25CollectiveMainloopFwdSm90ILi2EN4cute5tupleIJNS5_1CILi1EEES8_S8_EEENS6_IJNS7_ILi128EEENS7_ILi96EEENS7_ILi64EEEEEELi256ENS_6half_tEfNS_4arch4Sm90ELb0ELb1ELb0ELb0ELb1ELb0ELb0ELb1ELb0ELb1ELb1ELb0EEENS1_21CollectiveEpilogueFwdINS6_IJSA_NS7_ILi256EEESB_EEES9_SE_SG_Li256ELb0ELb1ELb1ELb0EEENS1_19SingleTileSchedulerILb0ELb1ELb1ELi128EEEEEEEEEvNT_6ParamsE)
        /*011c*/ 	.word	0x00000000


	//----- nvinfo : EIATTR_REGCOUNT
	.align		4
.L_58:
        /*0120*/ 	.byte	0x04, 0x2f
        /*0122*/ 	.short	(.L_60 - .L_59)
	.align		4
.L_59:
        /*0124*/ 	.word	index@(_ZN7cutlass13device_kernelIN5flash11enable_sm90INS1_16FlashAttnFwdSm90INS1_25CollectiveMainloopFwdSm90ILi2EN4cute5tupleIJNS5_1CILi1EEES8_S8_EEENS6_IJNS7_ILi128EEENS7_ILi96EEENS7_ILi64EEEEEELi256ENS_6half_tEfNS_4arch4Sm90ELb0ELb0ELb0ELb1ELb1ELb1ELb1ELb1ELb0ELb1ELb1ELb0EEENS1_21CollectiveEpilogueFwdINS6_IJSA_NS7_ILi256EEESB_EEES9_SE_SG_Li256ELb1ELb1ELb1ELb0EEENS1_36VarlenDynamicPersistentTileSchedulerILi128ELi96ELi256ELi128ELb1ELb1ELb1ELb0ELb1ELb1EEEEEEEEEvNT_6ParamsE)
        /*0128*/ 	.word	0x00000004


	//----- nvinfo : EIATTR_FRAME_SIZE
	.align		4
.L_60:
        /*012c*/ 	.byte	0x04, 0x11
        /*012e*/ 	.short	(.L_62 - .L_61)
	.align		4
.L_61:
        /*0130*/ 	.word	index@(_ZN7cutlass13device_kernelIN5flash11enable_sm90INS1_16FlashAttnFwdSm90INS1_25CollectiveMainloopFwdSm90ILi2EN4cute5tupleIJNS5_1CILi1EEES8_S8_EEENS6_IJNS7_ILi128EEENS7_ILi96EEENS7_ILi64EEEEEELi256ENS_6half_tEfNS_4arch4Sm90ELb0ELb0ELb0ELb1ELb1ELb1ELb1ELb1ELb0ELb1ELb1ELb0EEENS1_21CollectiveEpilogueFwdINS6_IJSA_NS7_ILi256EEESB_EEES9_SE_SG_Li256ELb1ELb1ELb1ELb0EEENS1_36VarlenDynamicPersistentTileSchedulerILi128ELi96ELi256ELi128ELb1ELb1ELb1ELb0ELb1ELb1EEEEEEEEEvNT_6ParamsE)
        /*0134*/ 	.word	0x00000000


	//----- nvinfo : EIATTR_REGCOUNT
	.align		4
.L_62:
        /*0138*/ 	.byte	0x04, 0x2f
        /*013a*/ 	.short	(.L_64 - .L_63)
	.align		4
.L_63:
        /*013c*/ 	.word	index@(_ZN7cutlass13device_kernelIN5flash11enable_sm90INS1_16FlashAttnFwdSm90INS1_25CollectiveMainloopFwdSm90ILi2EN4cute5tupleIJNS5_1CILi1EEES8_S8_EEENS6_IJNS7_ILi128EEENS7_ILi96EEENS7_ILi64EEEEEELi256ENS_6half_tEfNS_4arch4Sm90ELb0ELb0ELb0ELb1ELb1ELb0ELb1ELb1ELb0ELb1ELb1ELb0EEENS1_21CollectiveEpilogueFwdINS6_IJSA_NS7_ILi256EEESB_EEES9_SE_SG_Li256ELb1ELb1ELb1ELb0EEENS1_36VarlenDynamicPersistentTileSchedulerILi128ELi96ELi256ELi128ELb1ELb1ELb1ELb0ELb1ELb1EEEEEEEEEvNT_6ParamsE)
        /*0140*/ 	.word	0x00000004


	//----- nvinfo : EIATTR_FRAME_SIZE
	.align		4
.L_64:
        /*0144*/ 	.byte	0x04, 0x11
        /*0146*/ 	.short	(.L_66 - .L_65)
	.align		4
.L_65:
        /*0148*/ 	.word	index@(_ZN7cutlass13device_kernelIN5flash11enable_sm90INS1_16FlashAttnFwdSm90INS1_25CollectiveMainloopFwdSm90ILi2EN4cute5tupleIJNS5_1CILi1EEES8_S8_EEENS6_IJNS7_ILi128EEENS7_ILi96EEENS7_ILi64EEEEEELi256ENS_6half_tEfNS_4arch4Sm90ELb0ELb0ELb0ELb1ELb1ELb0ELb1ELb1ELb0ELb1ELb1ELb0EEENS1_21CollectiveEpilogueFwdINS6_IJSA_NS7_ILi256EEESB_EEES9_SE_SG_Li256ELb1ELb1ELb1ELb0EEENS1_36VarlenDynamicPersistentTileSchedulerILi128ELi96ELi256ELi128ELb1ELb1ELb1ELb0ELb1ELb1EEEEEEEEEvNT_6ParamsE)
        /*014c*/ 	.word	0x00000000


	//----- nvinfo : EIATTR_REGCOUNT
	.align		4
.L_66:
        /*0150*/ 	.byte	0x04, 0x2f
        /*0152*/ 	.short	(.L_68 - .L_67)
	.align		4
.L_67:
        /*0154*/ 	.word	index@(_ZN7cutlass13device_kernelIN5flash11enable_sm90INS1_16FlashAttnFwdSm90INS1_25CollectiveMainloopFwdSm90ILi2EN4cute5tupleIJNS5_1CILi1EEES8_S8_EEENS6_IJNS7_ILi128EEENS7_ILi96EEENS7_ILi64EEEEEELi256ENS_6half_tEfNS_4arch4Sm90ELb0ELb0ELb0ELb1ELb1ELb1ELb0ELb1ELb0ELb1ELb1ELb0EEENS1_21CollectiveEpilogueFwdINS6_IJSA_NS7_ILi256EEESB_EEES9_SE_SG_Li256ELb1ELb1ELb1ELb0EEENS1_36VarlenDynamicPersistentTileSchedulerILi128ELi96ELi256ELi128ELb1ELb1ELb1ELb0ELb1ELb1EEEEEEEEEvNT_6ParamsE)
        /*0158*/ 	.word	0x00000004


	//----- nvinfo : EIATTR_FRAME_SIZE
	.align		4
.L_68:
        /*015c*/ 	.byte	0x04, 0x11
        /*015e*/ 	.short	(.L_70 - .L_69)
	.align		4
.L_69:
        /*0160*/ 	.word	index@(_ZN7cutlass13device_kernelIN5flash11enable_sm90INS1_16FlashAttnFwdSm90INS1_25CollectiveMainloopFwdSm90ILi2EN4cute5tupleIJNS5_1CILi1EEES8_S8_EEENS6_IJNS7_ILi128EEENS7_ILi96EEENS7_ILi64EEEEEELi256ENS_6half_tEfNS_4arch4Sm90ELb0ELb0ELb0ELb1ELb1ELb1ELb0ELb1ELb0ELb1ELb1ELb0EEENS1_21CollectiveEpilogueFwdINS6_IJSA_NS7_ILi256EEESB_EEES9_SE_SG_Li256ELb1ELb1ELb1ELb0EEENS1_36VarlenDynamicPersistentTileSchedulerILi128ELi96ELi256ELi128ELb1ELb1ELb1ELb0ELb1ELb1EEEEEEEEEvNT_6ParamsE)
        /*0164*/ 	.word	0x00000000


	//----- nvinfo : EIATTR_REGCOUNT
	.align		4
.L_70:
        /*0168*/ 	.byte	0x04, 0x2f
        /*016a*/ 	.short	(.L_72 - .L_71)
	.align		4
.L_71:
        /*016c*/ 	.word	index@(_ZN7cutlass13device_kernelIN5flash11enable_sm90INS1_16FlashAttnFwdSm90INS1_25CollectiveMainloopFwdSm90ILi2EN4cute5tupleIJNS5_1CILi1EEES8_S8_EEENS6_IJNS7_ILi128EEENS7_ILi96EEENS7_ILi64EEEEEELi256ENS_6half_tEfNS_4arch4Sm90ELb0ELb0ELb0ELb1ELb1ELb0ELb0ELb1ELb0ELb1ELb1ELb0EEENS1_21CollectiveEpilogueFwdINS6_IJSA_NS7_ILi256EEESB_EEES9_SE_SG_Li256ELb1ELb1ELb1ELb0EEENS1_36VarlenDynamicPersistentTileSchedulerILi128ELi96ELi256ELi128ELb1ELb1ELb1ELb0ELb1ELb1EEEEEEEEEvNT_6ParamsE)
        /*0170*/ 	.word	0x00000004


	//----- nvinfo : EIATTR_FRAME_SIZE
	.align		4
.L_72:
        /*0174*/ 	.byte	0x04, 0x11
        /*0176*/ 	.short	(.L_74 - .L_73)
	.align		4
.L_73:
        /*0178*/ 	.word	index@(_ZN7cutlass13device_kernelIN5flash11enable_sm90INS1_16FlashAttnFwdSm90INS1_25CollectiveMainloopFwdSm90ILi2EN4cute5tupleIJNS5_1CILi1EEES8_S8_EEENS6_IJNS7_ILi128EEENS7_ILi96EEENS7_ILi64EEEEEELi256ENS_6half_tEfNS_4arch4Sm90ELb0ELb0ELb0ELb1ELb1ELb0ELb0ELb1ELb0ELb1ELb1ELb0EEENS1_21CollectiveEpilogueFwdINS6_IJSA_NS7_ILi256EEESB_EEES9_SE_SG_Li256ELb1ELb1ELb1ELb0EEENS1_36VarlenDynamicPersistentTileSchedulerILi128ELi96ELi256ELi128ELb1ELb1ELb1ELb0ELb1ELb1EEEEEEEEEvNT_6ParamsE)
        /*017c*/ 	.word	0x00000000


	//----- nvinfo : EIATTR_REGCOUNT
	.align		4
.L_74:
        /*0180*/ 	.byte	0x04, 0x2f
        /*0182*/ 	.short	(.L_76 - .L_75)
	.align		4
.L_75:
        /*0184*/ 	.word	index@(_ZN7cutlass13device_kernelIN5flash11enable_sm90INS1_16FlashAttnFwdSm90INS1_25CollectiveMainloopFwdSm90ILi2EN4cute5tupleIJNS5_1CILi1EEES8_S8_EEENS6_IJNS7_ILi128EEENS7_ILi96EEENS7_ILi64EEEEEELi256ENS_6half_tEfNS_4arch4Sm90ELb0ELb0ELb0ELb0ELb1ELb0ELb1ELb1ELb0ELb1ELb1ELb0EEENS1_21CollectiveEpilogueFwdINS6_IJSA_NS7_ILi256EEESB_EEES9_SE_SG_Li256ELb0ELb1ELb1ELb0EEENS1_19SingleTileSchedulerILb0ELb1ELb1ELi128EEEEEEEEEvNT_6ParamsE)
        /*0188*/ 	.word	0x00000004


	//----- nvinfo : EIATTR_FRAME_SIZE
	.align		4
.L_76:
        /*018c*/ 	.byte	0x04, 0x11
        /*018e*/ 	.short	(.L_78 - .L_77)
	.align		4
.L_77:
        /*0190*/ 	.word	index@(_ZN7cutlass13device_kernelIN5flash11enable_sm90INS1_16FlashAttnFwdSm90INS1_25CollectiveMainloopFwdSm90ILi2EN4cute5tupleIJNS5_1CILi1EEES8_S8_EEENS6_IJNS7_ILi128EEENS7_ILi96EEENS7_ILi64EEEEEELi256ENS_6half_tEfNS_4arch4Sm90ELb0ELb0ELb0ELb0ELb1ELb0ELb1ELb1ELb0ELb1ELb1ELb0EEENS1_21CollectiveEpilogueFwdINS6_IJSA_NS7_ILi256EEESB_EEES9_SE_SG_Li256ELb0ELb1ELb1ELb0EEENS1_19SingleTileSchedulerILb0ELb1ELb1ELi128EEEEEEEEEvNT_6ParamsE)
        /*0194*/ 	.word	0x00000000


	//----- nvinfo : EIATTR_REGCOUNT
	.align		4
.L_78:
        /*0198*/ 	.byte	0x04, 0x2f
        /*019a*/ 	.short	(.L_80 - .L_79)
	.align		4
.L_79:
        /*019c*/ 	.word	index@(_ZN7cutlass13device_kernelIN5flash11enable_sm90INS1_16FlashAttnFwdSm90INS1_25CollectiveMainloopFwdSm90ILi2EN4cute5tupleIJNS5_1CILi1EEES8_S8_EEENS6_IJNS7_ILi128EEENS7_ILi96EEENS7_ILi64EEEEEELi256ENS_6half_tEfNS_4arch4Sm90ELb0ELb0ELb0ELb0ELb1ELb0ELb0ELb1ELb0ELb1ELb1ELb0EEENS1_21CollectiveEpilogueFwdINS6_IJSA_NS7_ILi256EEESB_EEES9_SE_SG_Li256ELb0ELb1ELb1ELb0EEENS1_19SingleTileSchedulerILb0ELb1ELb1ELi128EEEEEEEEEvNT_6ParamsE)
        /*01a0*/ 	.word	0x00000004


	//----- nvinfo : EIATTR_FRAME_SIZE
	.align		4
.L_80:
        /*01a4*/ 	.byte	0x04, 0x11
        /*01a6*/ 	.short	(.L_82 - .L_81)
	.align		4
.L_81:
        /*01a8*/ 	.word	index@(_ZN7cutlass13device_kernelIN5flash11enable_sm90INS1_16FlashAttnFwdSm90INS1_25CollectiveMainloopFwdSm90ILi2EN4cute5tupleIJNS5_1CILi1EEES8_S8_EEENS6_IJNS7_ILi128EEENS7_ILi96EEENS7_ILi64EEEEEELi256ENS_6half_tEfNS_4arch4Sm90ELb0ELb0ELb0ELb0ELb1ELb0ELb0ELb1ELb0ELb1ELb1ELb0EEENS1_21CollectiveEpilogueFwdINS6_IJSA_NS7_ILi256EEESB_EEES9_SE_SG_Li256ELb0ELb1ELb1ELb0EEENS1_19SingleTileSchedulerILb0ELb1ELb1ELi128EEEEEEEEEvNT_6ParamsE)
        /*01ac*/ 	.word	0x00000000


	//----- nvinfo : EIATTR_MIN_STACK_SIZE
	.align		4
.L_82:
        /*01b0*/ 	.byte	0x04, 0x12
        /*01b2*/ 	.short	(.L_84 - .L_83)
	.align		4
.L_83:
        /*01b4*/ 	.word	index@(_ZN7cutlass13device_kernelIN5flash11enable_sm90INS1_16FlashAttnFwdSm90INS1_25CollectiveMainloopFwdSm90ILi2EN4cute5tupleIJNS5_1CILi1EEES8_S8_EEENS6_IJNS7_ILi128EEENS7_ILi96EEENS7_ILi64EEEEEELi256ENS_6half_tEfNS_4arch4Sm90ELb0ELb0ELb0ELb0ELb1ELb0ELb0ELb1ELb0ELb1ELb1ELb0EEENS1_21CollectiveEpilogueFwdINS6_IJSA_NS7_ILi256EEESB_EEES9_SE_SG_Li256ELb0ELb1ELb1ELb0EEENS1_19SingleTileSchedulerILb0ELb1ELb1ELi128EEEEEEEEEvNT_6ParamsE)
        /*01b8*/ 	.word	0x00000000


	//----- nvinfo : EIATTR_MIN_STACK_SIZE
	.align		4
.L_84:
        /*01bc*/ 	.byte	0x04, 0x12
        /*01be*/ 	.short	(.L_86 - .L_85)
	.align		4
.L_85:
        /*01c0*/ 	.word	index@(_ZN7cutlass13device_kernelIN5flash11enable_sm90INS1_16FlashAttnFwdSm90INS1_25CollectiveMainloopFwdSm90ILi2EN4cute5tupleIJNS5_1CILi1EEES8_S8_EEENS6_IJNS7_ILi128EEENS7_ILi96EEENS7_ILi64EEEEEELi256ENS_6half_tEfNS_4arch4Sm90ELb0ELb0ELb0ELb0ELb1ELb0ELb1ELb1ELb0ELb1ELb1ELb0EEENS1_21CollectiveEpilogueFwdINS6_IJSA_NS7_ILi256EEESB_EEES9_SE_SG_Li256ELb0ELb1ELb1ELb0EEENS1_19SingleTileSchedulerILb0ELb1ELb1ELi128EEEEEEEEEvNT_6ParamsE)
        /*01c4*/ 	.word	0x00000000


	//----- nvinfo : EIATTR_MIN_STACK_SIZE
	.align		4
.L_86:
        /*01c8*/ 	.byte	0x04, 0x12
        /*01ca*/ 	.short	(.L_88 - .L_87)
	.align		4
.L_87:
        /*01cc*/ 	.word	index@(_ZN7cutlass13device_kernelIN5flash11enable_sm90INS1_16FlashAttnFwdSm90INS1_25CollectiveMainloopFwdSm90ILi2EN4cute5tupleIJNS5_1CILi1EEES8_S8_EEENS6_IJNS7_ILi128EEENS7_ILi96EEENS7_ILi64EEEEEELi256ENS_6half_tEfNS_4arch4Sm90ELb0ELb0ELb0ELb1ELb1ELb0ELb0ELb1ELb0ELb1ELb1ELb0EEENS1_21CollectiveEpilogueFwdINS6_IJSA_NS7_ILi256EEESB_EEES9_SE_SG_Li256ELb1ELb1ELb1ELb0EEENS1_36VarlenDynamicPersistentTileSchedulerILi128ELi96ELi256ELi128ELb1ELb1ELb1ELb0ELb1ELb1EEEEEEEEEvNT_6ParamsE)
        /*01d0*/ 	.word	0x00000000


	//----- nvinfo : EIATTR_MIN_STACK_SIZE
	.align		4
.L_88:
        /*01d4*/ 	.byte	0x04, 0x12
        /*01d6*/ 	.short	(.L_90 - .L_89)
	.align		4
.L_89:
        /*01d8*/ 	.word	index@(_ZN7cutlass13device_kernelIN5flash11enable_sm90INS1_16FlashAttnFwdSm90INS1_25CollectiveMainloopFwdSm90ILi2EN4cute5tupleIJNS5_1CILi1EEES8_S8_EEENS6_IJNS7_ILi128EEENS7_ILi96EEENS7_ILi64EEEEEELi256ENS_6half_tEfNS_4arch4Sm90ELb0ELb0ELb0ELb1ELb1ELb1ELb0ELb1ELb0ELb1ELb1ELb0EEENS1_21CollectiveEpilogueFwdINS6_IJSA_NS7_ILi256EEESB_EEES9_SE_SG_Li256ELb1ELb1ELb1ELb0EEENS1_36VarlenDynamicPersistentTileSchedulerILi128ELi96ELi256ELi128ELb1ELb1ELb1ELb0ELb1ELb1EEEEEEEEEvNT_6ParamsE)
        /*01dc*/ 	.word	0x00000000


	//----- nvinfo : EIATTR_MIN_STACK_SIZE
	.align		4
.L_90:
        /*01e0*/ 	.byte	0x04, 0x12
        /*01e2*/ 	.short	(.L_92 - .L_91)
	.align		4
.L_91:
        /*01e4*/ 	.word	index@(_ZN7cutlass13device_kernelIN5flash11enable_sm90INS1_16FlashAttnFwdSm90INS1_25CollectiveMainloopFwdSm90ILi2EN4cute5tupleIJNS5_1CILi1EEES8_S8_EEENS6_IJNS7_ILi128EEENS7_ILi96EEENS7_ILi64EEEEEELi256ENS_6half_tEfNS_4arch4Sm90ELb0ELb0ELb0ELb1ELb1ELb0ELb1ELb1ELb0ELb1ELb1ELb0EEENS1_21CollectiveEpilogueFwdINS6_IJSA_NS7_ILi256EEESB_EEES9_SE_SG_Li256ELb1ELb1ELb1ELb0EEENS1_36VarlenDynamicPersistentTileSchedulerILi128ELi96ELi256ELi128ELb1ELb1ELb1ELb0ELb1ELb1EEEEEEEEEvNT_6ParamsE)
        /*01e8*/ 	.word	0x00000000


	//----- nvinfo : EIATTR_MIN_STACK_SIZE
	.align		4
.L_92:
        /*01ec*/ 	.byte	0x04, 0x12
        /*01ee*/ 	.short	(.L_94 - .L_93)
	.align		4
.L_93:
        /*01f0*/ 	.word	index@(_ZN7cutlass13device_kernelIN5flash11enable_sm90INS1_16FlashAttnFwdSm90INS1_25CollectiveMainloopFwdSm90ILi2EN4cute5tupleIJNS5_1CILi1EEES8_S8_EEENS6_IJNS7_ILi128EEENS7_ILi96EEENS7_ILi64EEEEEELi256ENS_6half_tEfNS_4arch4Sm90ELb0ELb0ELb0ELb1ELb1ELb1ELb1ELb1ELb0ELb1ELb1ELb0EEENS1_21CollectiveEpilogueFwdINS6_IJSA_NS7_ILi256EEESB_EEES9_SE_SG_Li256ELb1ELb1ELb1ELb0EEENS1_36VarlenDynamicPersistentTileSchedulerILi128ELi96ELi256ELi128ELb1ELb1ELb1ELb0ELb1ELb1EEEEEEEEEvNT_6ParamsE)
        /*01f4*/ 	.word	0x00000000


	//----- nvinfo : EIATTR_MIN_STACK_SIZE
	.align		4
.L_94:
        /*01f8*/ 	.byte	0x04, 0x12
        /*01fa*/ 	.short	(.L_96 - .L_95)
	.align		4
.L_95:
        /*01fc*/ 	.word	index@(_ZN7cutlass13device_kernelIN5flash11enable_sm90INS1_16FlashAttnFwdSm90INS1_25CollectiveMainloopFwdSm90ILi2EN4cute5tupleIJNS5_1CILi1EEES8_S8_EEENS6_IJNS7_ILi128EEENS7_ILi96EEENS7_ILi64EEEEEELi256ENS_6half_tEfNS_4arch4Sm90ELb0ELb1ELb0ELb0ELb1ELb0ELb0ELb1ELb0ELb1ELb1ELb0EEENS1_21CollectiveEpilogueFwdINS6_IJSA_NS7_ILi256EEESB_EEES9_SE_SG_Li256ELb0ELb1ELb1ELb0EEENS1_19SingleTileSchedulerILb0ELb1ELb1ELi128EEEEEEEEEvNT_6ParamsE)
        /*0200*/ 	.word	0x00000000


	//----- nvinfo : EIATTR_MIN_STACK_SIZE
	.align		4
.L_96:
        /*0204*/ 	.byte	0x04, 0x12
        /*0206*/ 	.short	(.L_98 - .L_97)
	.align		4
.L_97:
        /*0208*/ 	.word	index@(_ZN7cutlass13device_kernelIN5flash11enable_sm90INS1_16FlashAttnFwdSm90INS1_25CollectiveMainloopFwdSm90ILi2EN4cute5tupleIJNS5_1CILi1EEES8_S8_EEENS6_IJNS7_ILi128EEENS7_ILi96EEENS7_ILi64EEEEEELi256ENS_6half_tEfNS_4arch4Sm90ELb0ELb1ELb0ELb0ELb1ELb0ELb1ELb1ELb0ELb1ELb1ELb0EEENS1_21CollectiveEpilogueFwdINS6_IJSA_NS7_ILi256EEESB_EEES9_SE_SG_Li256ELb0ELb1ELb1ELb0EEENS1_19SingleTileSchedulerILb0ELb1ELb1ELi128EEEEEEEEEvNT_6ParamsE)
        /*020c*/ 	.word	0x00000000


	//----- nvinfo : EIATTR_MIN_STACK_SIZE
	.align		4
.L_98:
        /*0210*/ 	.byte	0x04, 0x12
        /*0212*/ 	.short	(.L_100 - .L_99)
	.align		4
.L_99:
        /*0214*/ 	.word	index@(_ZN7cutlass13device_kernelIN5flash11enable_sm90INS1_16FlashAttnFwdSm90INS1_25CollectiveMainloopFwdSm90ILi2EN4cute5tupleIJNS5_1CILi1EEES8_S8_EEENS6_IJNS7_ILi128EEENS7_ILi96EEENS7_ILi64EEEEEELi256ENS_6half_tEfNS_4arch4Sm90ELb0ELb1ELb0ELb1ELb1ELb0ELb0ELb1ELb0ELb1ELb1ELb0EEENS1_21CollectiveEpilogueFwdINS6_IJSA_NS7_ILi256EEESB_EEES9_SE_SG_Li256ELb1ELb1ELb1ELb0EEENS1_36VarlenDynamicPersistentTileSchedulerILi128ELi96ELi256ELi128ELb1ELb1ELb1ELb1ELb0ELb1EEEEEEEEEvNT_6ParamsE)
        /*0218*/ 	.word	0x00000000


	//----- nvinfo : EIATTR_MIN_STACK_SIZE
	.align		4
.L_100:
        /*021c*/ 	.byte	0x04, 0x12
        /*021e*/ 	.short	(.L_102 - .L_101)
	.align		4
.L_101:
        /*0220*/ 	.word	index@(_ZN7cutlass13device_kernelIN5flash11enable_sm90INS1_16FlashAttnFwdSm90INS1_25CollectiveMainloopFwdSm90ILi2EN4cute5tupleIJNS5_1CILi1EEES8_S8_EEENS6_IJNS7_ILi128EEENS7_ILi96EEENS7_ILi64EEEEEELi256ENS_6half_tEfNS_4arch4Sm90ELb0ELb1ELb0ELb1ELb1ELb1ELb0ELb1ELb0ELb1ELb1ELb0EEENS1_21CollectiveEpilogueFwdINS6_IJSA_NS7_ILi256EEESB_EEES9_SE_SG_Li256ELb1ELb1ELb1ELb0EEENS1_36VarlenDynamicPersistentTileSchedulerILi128ELi96ELi256ELi128ELb1ELb1ELb1ELb1ELb0ELb1EEEEEEEEEvNT_6ParamsE)
        /*0224*/ 	.word	0x00000000


	//----- nvinfo : EIATTR_MIN_STACK_SIZE
	.align		4
.L_102:
        /*0228*/ 	.byte	0x04, 0x12
        /*022a*/ 	.short	(.L_104 - .L_103)
	.align		4
.L_103:
        /*022c*/ 	.word	index@(_ZN7cutlass13device_kernelIN5flash11enable_sm90INS1_16FlashAttnFwdSm90INS1_25CollectiveMainloopFwdSm90ILi2EN4cute5tupleIJNS5_1CILi1EEES8_S8_EEENS6_IJNS7_ILi128EEENS7_ILi96EEENS7_ILi64EEEEEELi256ENS_6half_tEfNS_4arch4Sm90ELb0ELb1ELb0ELb1ELb1ELb0ELb1ELb1ELb0ELb1ELb1ELb0EEENS1_21CollectiveEpilogueFwdINS6_IJSA_NS7_ILi256EEESB_EEES9_SE_SG_Li256ELb1ELb1ELb1ELb0EEENS1_36VarlenDynamicPersistentTileSchedulerILi128ELi96ELi256ELi128ELb1ELb1ELb1ELb1ELb0ELb1EEEEEEEEEvNT_6ParamsE)
        /*0230*/ 	.word	0x00000000


	//----- nvinfo : EIATTR_MIN_STACK_SIZE
	.align		4
.L_104:
        /*0234*/ 	.byte	0x04, 0x12
        /*0236*/ 	.short	(.L_106 - .L_105)
	.align		4
.L_105:
        /*0238*/ 	.word	index@(_ZN7cutlass13device_kernelIN5flash11enable_sm90INS1_16FlashAttnFwdSm90INS1_25CollectiveMainloopFwdSm90ILi2EN4cute5tupleIJNS5_1CILi1EEES8_S8_EEENS6_IJNS7_ILi128EEENS7_ILi96EEENS7_ILi64EEEEEELi256ENS_6half_tEfNS_4arch4Sm90ELb0ELb1ELb0ELb1ELb1ELb1ELb1ELb1ELb0ELb1ELb1ELb0EEENS1_21CollectiveEpilogueFwdINS6_IJSA_NS7_ILi256EEESB_EEES9_SE_SG_Li256ELb1ELb1ELb1ELb0EEENS1_36VarlenDynamicPersistentTileSchedulerILi128ELi96ELi256ELi128ELb1ELb1ELb1ELb1ELb0ELb1EEEEEEEEEvNT_6ParamsE)
        /*023c*/ 	.word	0x00000000


	//----- nvinfo : EIATTR_MIN_STACK_SIZE
	.align		4
.L_106:
        /*0240*/ 	.byte	0x04, 0x12
        /*0242*/ 	.short	(.L_108 - .L_107)
	.align		4
.L_107:
        /*0244*/ 	.word	index@(_ZN7cutlass13device_kernelIN5flash11enable_sm90INS1_16FlashAttnFwdSm90INS1_25CollectiveMainloopFwdSm90ILi2EN4cute5tupleIJNS5_1CILi1EEES8_S8_EEENS6_IJNS7_ILi128EEENS7_ILi96EEENS7_ILi64EEEEEELi256ENS_6half_tEfNS_4arch4Sm90ELb1ELb0ELb0ELb0ELb1ELb0ELb0ELb1ELb0ELb1ELb1ELb0EEENS1_21CollectiveEpilogueFwdINS6_IJSA_NS7_ILi256EEESB_EEES9_SE_SG_Li256ELb0ELb1ELb1ELb0EEENS1_19SingleTileSchedulerILb0ELb1ELb1ELi128EEEEEEEEEvNT_6ParamsE)
        /*0248*/ 	.word	0x00000000


	//----- nvinfo : EIATTR_MIN_STACK_SIZE
	.align		4
.L_108:
        /*024c*/ 	.byte	0x04, 0x12
        /*024e*/ 	.short	(.L_110 - .L_109)
	.align		4
.L_109:
        /*0250*/ 	.word	index@(_ZN7cutlass13device_kernelIN5flash11enable_sm90INS1_16FlashAttnFwdSm90INS1_25CollectiveMainloopFwdSm90ILi2EN4cute5tupleIJNS5_1CILi1EEES8_S8_EEENS6_IJNS7_ILi128EEENS7_ILi96EEENS7_ILi64EEEEEELi256ENS_6half_tEfNS_4arch4Sm90ELb1ELb0ELb0ELb0ELb1ELb0ELb1ELb1ELb0ELb1ELb1ELb0EEENS1_21CollectiveEpilogueFwdINS6_IJSA_NS7_ILi256EEESB_EEES9_SE_SG_Li256ELb0ELb1ELb1ELb0EEENS1_19SingleTileSchedulerILb0ELb1ELb1ELi128EEEEEEEEEvNT_6ParamsE)
        /*0254*/ 	.word	0x00000000


	//----- nvinfo : EIATTR_MIN_STACK_SIZE
	.align		4
.L_110:
        /*0258*/ 	.byte	0x04, 0x12
        /*025a*/ 	.short	(.L_112 - .L_111)
	.align		4
.L_111:
        /*025c*/ 	.word	index@(_ZN7cutlass13device_kernelIN5flash11enable_sm90INS1_16FlashAttnFwdSm90INS1_25CollectiveMainloopFwdSm90ILi2EN4cute5tupleIJNS5_1CILi1EEES8_S8_EEENS6_IJNS7_ILi128EEENS7_ILi96EEENS7_ILi64EEEEEELi256ENS_6half_tEfNS_4arch4Sm90ELb1ELb0ELb0ELb1ELb1ELb0ELb0ELb1ELb0ELb1ELb1ELb0EEENS1_21CollectiveEpilogueFwdINS6_IJSA_NS7_ILi256EEESB_EEES9_SE_SG_Li256ELb1ELb1ELb1ELb0EEENS1_36VarlenDynamicPersistentTileSchedulerILi128ELi96ELi256ELi128ELb1ELb1ELb1ELb1ELb1ELb1EEEEEEEEEvNT_6ParamsE)
        /*0260*/ 	.word	0x00000000


	//----- nvinfo : EIATTR_MIN_STACK_SIZE
	.align		4
.L_112:
        /*0264*/ 	.byte	0x04, 0x12
        /*0266*/ 	.short	(.L_114 - .L_113)
	.align		4
.L_113:
        /*0268*/ 	.word	index@(_ZN7cutlass13device_kernelIN5flash11enable_sm90INS1_16FlashAttnFwdSm90INS1_25CollectiveMainloopFwdSm90ILi2EN4cute5tupleIJNS5_1CILi1EEES8_S8_EEENS6_IJNS7_ILi128EEENS7_ILi96EEENS7_ILi64EEEEEELi256ENS_6half_tEfNS_4arch4Sm90ELb1ELb0ELb0ELb1ELb1ELb1ELb0ELb1ELb0ELb1ELb1ELb0EEENS1_21CollectiveEpilogueFwdINS6_IJSA_NS7_ILi256EEESB_EEES9_SE_SG_Li256ELb1ELb1ELb1ELb0EEENS1_36VarlenDynamicPersistentTileSchedulerILi128ELi96ELi256ELi128ELb1ELb1ELb1ELb1ELb1ELb1EEEEEEEEEvNT_6ParamsE)
        /*026c*/ 	.word	0x00000000


	//----- nvinfo : EIATTR_MIN_STACK_SIZE
	.align		4
.L_114:
        /*0270*/ 	.byte	0x04, 0x12
        /*0272*/ 	.short	(.L_116 - .L_115)
	.align		4
.L_115:
        /*0274*/ 	.word	index@(_ZN7cutlass13device_kernelIN5flash11enable_sm90INS1_16FlashAttnFwdSm90INS1_25CollectiveMainloopFwdSm90ILi2EN4cute5tupleIJNS5_1CILi1EEES8_S8_EEENS6_IJNS7_ILi128EEENS7_ILi96EEENS7_ILi64EEEEEELi256ENS_6half_tEfNS_4arch4Sm90ELb1ELb0ELb0ELb1ELb1ELb0ELb1ELb1ELb0ELb1ELb1ELb0EEENS1_21CollectiveEpilogueFwdINS6_IJSA_NS7_ILi256EEESB_EEES9_SE_SG_Li256ELb1ELb1ELb1ELb0EEENS1_36VarlenDynamicPersistentTileSchedulerILi128ELi96ELi256ELi128ELb1ELb1ELb1ELb1ELb1ELb1EEEEEEEEEvNT_6ParamsE)
        /*0278*/ 	.word	0x00000000


	//----- nvinfo : EIATTR_MIN_STACK_SIZE
	.align		4
.L_116:
        /*027c*/ 	.byte	0x04, 0x12
        /*027e*/ 	.short	(.L_118 - .L_117)
	.align		4
.L_117:
        /*0280*/ 	.word	index@(_ZN7cutlass13device_kernelIN5flash11enable_sm90INS1_16FlashAttnFwdSm90INS1_25CollectiveMainloopFwdSm90ILi2EN4cute5tupleIJNS5_1CILi1EEES8_S8_EEENS6_IJNS7_ILi128EEENS7_ILi96EEENS7_ILi64EEEEEELi256ENS_6half_tEfNS_4arch4Sm90ELb1ELb0ELb0ELb1ELb1ELb1ELb1ELb1ELb0ELb1ELb1ELb0EEENS1_21CollectiveEpilogueFwdINS6_IJSA_NS7_ILi256EEESB_EEES9_SE_SG_Li256ELb1ELb1ELb1ELb0EEENS1_36VarlenDynamicPersistentTileSchedulerILi128ELi96ELi256ELi128ELb1ELb1ELb1ELb1ELb1ELb1EEEEEEEEEvNT_6ParamsE)
        /*0284*/ 	.word	0x00000000
.L_118:


//--------------------- .nv.compat                --------------------------
	.section	.nv.compat,"",@"SHT_CUDA_COMPAT_INFO"
	.align	4
        /*0000*/ 	.byte	0x02, 0x09, 0x01, 0x00, 0x02, 0x02, 0x01, 0x00, 0x02, 0x05, 0x05, 0x00, 0x03, 0x07, 0x01, 0x01
        /*0010*/ 	.byte	0x02, 0x03, 0x00, 0x00, 0x02, 0x06, 0x01, 0x00, 0x04, 0x0b, 0x08, 0x00, 0x09, 0x00, 0x00, 0x00
        /*0020*/ 	.byte	0x00, 0x00, 0x00, 0x00


//--------------------- .nv.info._ZN7cutlass13device_kernelIN5flash11enable_sm90INS1_16FlashAttnFwdSm90INS1_25CollectiveMainloopFwdSm90ILi2EN4cute5tupleIJNS5_1CILi1EEES8_S8_EEENS6_IJNS7_ILi128EEENS7_ILi96EEENS7_ILi64EEEEEELi256ENS_6half_tEfNS_4arch4Sm90ELb0ELb0ELb0ELb0ELb1ELb0ELb0ELb1ELb0ELb1ELb1ELb0EEENS1_21CollectiveEpilogueFwdINS6_IJSA_NS7_ILi256EEESB_EEES9_SE_SG_Li256ELb0ELb1ELb1ELb0EEENS1_19SingleTileSchedulerILb0ELb1ELb1ELi128EEEEEEEEEvNT_6ParamsE --------------------------
	.section	.nv.info._ZN7cutlass13device_kernelIN5flash11enable_sm90INS1_16FlashAttnFwdSm90INS1_25CollectiveMainloopFwdSm90ILi2EN4cute5tupleIJNS5_1CILi1EEES8_S8_EEENS6_IJNS7_ILi128EEENS7_ILi96EEENS7_ILi64EEEEEELi256ENS_6half_tEfNS_4arch4Sm90ELb0ELb0ELb0ELb0ELb1ELb0ELb0ELb1ELb0ELb1ELb1ELb0EEENS1_21CollectiveEpilogueFwdINS6_IJSA_NS7_ILi256EEESB_EEES9_SE_SG_Li256ELb0ELb1ELb1ELb0EEENS1_19SingleTileSchedulerILb0ELb1ELb1ELi128EEEEEEEEEvNT_6ParamsE,"",@"SHT_CUDA_INFO"
	.sectionflags	@""
	.align	4


	//----- nvinfo : EIATTR_CUDA_API_VERSION
	.align		4
        /*0000*/ 	.byte	0x04, 0x37
        /*0002*/ 	.short	(.L_120 - .L_119)
.L_119:
        /*0004*/ 	.word	0x00000082


	//----- nvinfo : EIATTR_KPARAM_INFO
	.align		4
.L_120:
        /*0008*/ 	.byte	0x04, 0x17
        /*000a*/ 	.short	(.L_122 - .L_121)
.L_121:
        /*000c*/ 	.word	0x00000000
        /*0010*/ 	.short	0x0000
        /*0012*/ 	.short	0x0000
        /*0014*/ 	.byte	0x00, 0xf0, 0x01, 0x28


	//----- nvinfo : EIATTR_SPARSE_MMA_MASK
	.align		4
.L_122:
        /*0018*/ 	.byte	0x03, 0x50
        /*001a*/ 	.short	0x0000


	//----- nvinfo : EIATTR_MAXREG_COUNT
	.align		4
        /*001c*/ 	.byte	0x03, 0x1b
        /*001e*/ 	.short	0x00a8


	//----- nvinfo : EIATTR_MERCURY_ISA_VERSION
	.align		4
        /*0020*/ 	.byte	0x03, 0x5f
        /*0022*/ 	.short	0x0101


	//----- nvinfo : EIATTR_VRC_CTA_INIT_COUNT
	.align		4
        /*0024*/ 	.byte	0x02, 0x4a
	.zero		1
	.zero		1


	//----- nvinfo : EIATTR_EXIT_INSTR_OFFSETS
	.align		4
        /*0028*/ 	.byte	0x04, 0x1c
        /*002a*/ 	.short	(.L_124 - .L_123)


	//   ....[0]....
.L_123:
        /*002c*/ 	.word	0x00000010


	//----- nvinfo : EIATTR_MAX_THREADS
	.align		4
.L_124:
        /*0030*/ 	.byte	0x04, 0x05
        /*0032*/ 	.short	(.L_126 - .L_125)
.L_125:
        /*0034*/ 	.word	0x00000180
        /*0038*/ 	.word	0x00000001
        /*003c*/ 	.word	0x00000001


	//----- nvinfo : EIATTR_CBANK_PARAM_SIZE
	.align		4
.L_126:
        /*0040*/ 	.byte	0x03, 0x19
        /*0042*/ 	.short	0x0a00


	//----- nvinfo : EIATTR_PARAM_CBANK
	.align		4
        /*0044*/ 	.byte	0x04, 0x0a
        /*0046*/ 	.short	(.L_128 - .L_127)
	.align		4
.L_127:
        /*0048*/ 	.word	index@(.nv.constant0._ZN7cutlass13device_kernelIN5flash11enable_sm90INS1_16FlashAttnFwdSm90INS1_25CollectiveMainloopFwdSm90ILi2EN4cute5tupleIJNS5_1CILi1EEES8_S8_EEENS6_IJNS7_ILi128EEENS7_ILi96EEENS7_ILi64EEEEEELi256ENS_6half_tEfNS_4arch4Sm90ELb0ELb0ELb0ELb0ELb1ELb0ELb0ELb1ELb0ELb1ELb1ELb0EEENS1_21CollectiveEpilogueFwdINS6_IJSA_NS7_ILi256EEESB_EEES9_SE_SG_Li256ELb0ELb1ELb1ELb0EEENS1_19SingleTileSchedulerILb0ELb1ELb1ELi128EEEEEEEEEvNT_6ParamsE)
        /*004c*/ 	.short	0x0380
        /*004e*/ 	.short	0x0a00


	//----- nvinfo : EIATTR_SW_WAR
	.align		4
.L_128:
        /*0050*/ 	.byte	0x04, 0x36
        /*0052*/ 	.short	(.L_130 - .L_129)
.L_129:
        /*0054*/ 	.word	0x00000008
.L_130:


//--------------------- .nv.info._ZN7cutlass13device_kernelIN5flash11enable_sm90INS1_16FlashAttnFwdSm90INS1_25CollectiveMainloopFwdSm90ILi2EN4cute5tupleIJNS5_1CILi1EEES8_S8_EEENS6_IJNS7_ILi128EEENS7_ILi96EEENS7_ILi64EEEEEELi256ENS_6half_tEfNS_4arch4Sm90ELb0ELb0ELb0ELb0ELb1ELb0ELb1ELb1ELb0ELb1ELb1ELb0EEENS1_21CollectiveEpilogueFwdINS6_IJSA_NS7_ILi256EEESB_EEES9_SE_SG_Li256ELb0ELb1ELb1ELb0EEENS1_19SingleTileSchedulerILb0ELb1ELb1ELi128EEEEEEEEEvNT_6ParamsE --------------------------
	.section	.nv.info._ZN7cutlass13device_kernelIN5flash11enable_sm90INS1_16FlashAttnFwdSm90INS1_25CollectiveMainloopFwdSm90ILi2EN4cute5tupleIJNS5_1CILi1EEES8_S8_EEENS6_IJNS7_ILi128EEENS7_ILi96EEENS7_ILi64EEEEEELi256ENS_6half_tEfNS_4arch4Sm90ELb0ELb0ELb0ELb0ELb1ELb0ELb1ELb1ELb0ELb1ELb1ELb0EEENS1_21CollectiveEpilogueFwdINS6_IJSA_NS7_ILi256EEESB_EEES9_SE_SG_Li256ELb0ELb1ELb1ELb0EEENS1_19SingleTileSchedulerILb0ELb1ELb1ELi128EEEEEEEEEvNT_6ParamsE,"",@"SHT_CUDA_INFO"
	.sectionflags	@""
	.align	4


	//----- nvinfo : EIATTR_CUDA_API_VERSION
	.align		4
        /*0000*/ 	.byte	0x04, 0x37
        /*0002*/ 	.short	(.L_132 - .L_131)
.L_131:
        /*0004*/ 	.word	0x00000082


	//----- nvinfo : EIATTR_KPARAM_INFO
	.align		4
.L_132:
        /*0008*/ 	.byte	0x04, 0x17
        /*000a*/ 	.short	(.L_134 - .L_133)
.L_133:
        /*000c*/ 	.word	0x00000000
        /*0010*/ 	.short	0x0000
        /*0012*/ 	.short	0x0000
        /*0014*/ 	.byte	0x00, 0xf0, 0x01, 0x2c


	//----- nvinfo : EIATTR_SPARSE_MMA_MASK
	.align		4
.L_134:
        /*0018*/ 	.byte	0x03, 0x50
        /*001a*/ 	.short	0x0000


	//----- nvinfo : EIATTR_MAXREG_COUNT
	.align		4
        /*001c*/ 	.byte	0x03, 0x1b
        /*001e*/ 	.short	0x00a8


	//----- nvinfo : EIATTR_MERCURY_ISA_VERSION
	.align		4
        /*0020*/ 	.byte	0x03, 0x5f
        /*0022*/ 	.short	0x0101


	//----- nvinfo : EIATTR_VRC_CTA_INIT_COUNT
	.align		4
        /*0024*/ 	.byte	0x02, 0x4a
	.zero		1
	.zero		1


	//----- nvinfo : EIATTR_EXIT_INSTR_OFFSETS
	.align		4
        /*0028*/ 	.byte	0x04, 0x1c
        /*002a*/ 	.short	(.L_136 - .L_135)


	//   ....[0]....
.L_135:
        /*002c*/ 	.word	0x00000010


	//----- nvinfo : EIATTR_MAX_THREADS
	.align		4
.L_136:
        /*0030*/ 	.byte	0x04, 0x05
        /*0032*/ 	.short	(.L_138 - .L_137)
.L_137:
        /*0034*/ 	.word	0x00000180
        /*0038*/ 	.word	0x00000001
        /*003c*/ 	.word	0x00000001


	//----- nvinfo : EIATTR_CBANK_PARAM_SIZE
	.align		4
.L_138:
        /*0040*/ 	.byte	0x03, 0x19
        /*0042*/ 	.short	0x0b00


	//----- nvinfo : EIATTR_PARAM_CBANK
	.align		4
        /*0044*/ 	.byte	0x04, 0x0a
        /*0046*/ 	.short	(.L_140 - .L_139)
	.align		4
.L_139:
        /*0048*/ 	.word	index@(.nv.constant0._ZN7cutlass13device_kernelIN5flash11enable_sm90INS1_16FlashAttnFwdSm90INS1_25CollectiveMainloopFwdSm90ILi2EN4cute5tupleIJNS5_1CILi1EEES8_S8_EEENS6_IJNS7_ILi128EEENS7_ILi96EEENS7_ILi64EEEEEELi256ENS_6half_tEfNS_4arch4Sm90ELb0ELb0ELb0ELb0ELb1ELb0ELb1ELb1ELb0ELb1ELb1ELb0EEENS1_21CollectiveEpilogueFwdINS6_IJSA_NS7_ILi256EEESB_EEES9_SE_SG_Li256ELb0ELb1ELb1ELb0EEENS1_19SingleTileSchedulerILb0ELb1ELb1ELi128EEEEEEEEEvNT_6ParamsE)
        /*004c*/ 	.short	0x0380
        /*004e*/ 	.short	0x0b00


	//----- nvinfo : EIATTR_SW_WAR
	.align		4
.L_140:
        /*0050*/ 	.byte	0x04, 0x36
        /*0052*/ 	.short	(.L_142 - .L_141)
.L_141:
        /*0054*/ 	.word	0x00000008
.L_142:


//--------------------- .nv.info._ZN7cutlass13device_kernelIN5flash11enable_sm90INS1_16FlashAttnFwdSm90INS1_25CollectiveMainloopFwdSm90ILi2EN4cute5tupleIJNS5_1CILi1EEES8_S8_EEENS6_IJNS7_ILi128EEENS7_ILi96EEENS7_ILi64EEEEEELi256ENS_6half_tEfNS_4arch4Sm90ELb0ELb0ELb0ELb1ELb1ELb0ELb0ELb1ELb0ELb1ELb1ELb0EEENS1_21CollectiveEpilogueFwdINS6_IJSA_NS7_ILi256EEESB_EEES9_SE_SG_Li256ELb1ELb1ELb1ELb0EEENS1_36VarlenDynamicPersistentTileSchedulerILi128ELi96ELi256ELi128ELb1ELb1ELb1ELb0ELb1ELb1EEEEEEEEEvNT_6ParamsE --------------------------
	.section	.nv.info._ZN7cutlass13device_kernelIN5flash11enable_sm90INS1_16FlashAttnFwdSm90INS1_25CollectiveMainloopFwdSm90ILi2EN4cute5tupleIJNS5_1CILi1EEES8_S8_EEENS6_IJNS7_ILi128EEENS7_ILi96EEENS7_ILi64EEEEEELi256ENS_6half_tEfNS_4arch4Sm90ELb0ELb0ELb0ELb1ELb1ELb0ELb0ELb1ELb0ELb1ELb1ELb0EEENS1_21CollectiveEpilogueFwdINS6_IJSA_NS7_ILi256EEESB_EEES9_SE_SG_Li256ELb1ELb1ELb1ELb0EEENS1_36VarlenDynamicPersistentTileSchedulerILi128ELi96ELi256ELi128ELb1ELb1ELb1ELb0ELb1ELb1EEEEEEEEEvNT_6ParamsE,"",@"SHT_CUDA_INFO"
	.sectionflags	@""
	.align	4


	//----- nvinfo : EIATTR_CUDA_API_VERSION
	.align		4
        /*0000*/ 	.byte	0x04, 0x37
        /*0002*/ 	.short	(.L_144 - .L_143)
.L_143:
        /*0004*/ 	.word	0x00000082


	//----- nvinfo : EIATTR_KPARAM_INFO
	.align		4
.L_144:
        /*0008*/ 	.byte	0x04, 0x17
        /*000a*/ 	.short	(.L_146 - .L_145)
.L_145:
        /*000c*/ 	.word	0x00000000
        /*0010*/ 	.short	0x0000
        /*0012*/ 	.short	0x0000
        /*0014*/ 	.byte	0x00, 0xf0, 0x01, 0x2a


	//----- nvinfo : EIATTR_SPARSE_MMA_MASK
	.align		4
.L_146:
        /*0018*/ 	.byte	0x03, 0x50
        /*001a*/ 	.short	0x0000


	//----- nvinfo : EIATTR_MAXREG_COUNT
	.align		4
        /*001c*/ 	.byte	0x03, 0x1b
        /*001e*/ 	.short	0x00a8


	//----- nvinfo : EIATTR_MERCURY_ISA_VERSION
	.align		4
        /*0020*/ 	.byte	0x03, 0x5f
        /*0022*/ 	.short	0x0101


	//----- nvinfo : EIATTR_VRC_CTA_INIT_COUNT
	.align		4
        /*0024*/ 	.byte	0x02, 0x4a
	.zero		1
	.zero		1


	//----- nvinfo : EIATTR_EXIT_INSTR_OFFSETS
	.align		4
        /*0028*/ 	.byte	0x04, 0x1c
        /*002a*/ 	.short	(.L_148 - .L_147)


	//   ....[0]....
.L_147:
        /*002c*/ 	.word	0x00000010


	//----- nvinfo : EIATTR_MAX_THREADS
	.align		4
.L_148:
        /*0030*/ 	.byte	0x04, 0x05
        /*0032*/ 	.short	(.L_150 - .L_149)
.L_149:
        /*0034*/ 	.word	0x00000180
        /*0038*/ 	.word	0x00000001
        /*003c*/ 	.word	0x00000001


	//----- nvinfo : EIATTR_CBANK_PARAM_SIZE
	.align		4
.L_150:
        /*0040*/ 	.byte	0x03, 0x19
        /*0042*/ 	.short	0x0a80


	//----- nvinfo : EIATTR_PARAM_CBANK
	.align		4
        /*0044*/ 	.byte	0x04, 0x0a
        /*0046*/ 	.short	(.L_152 - .L_151)
	.align		4
.L_151:
        /*0048*/ 	.word	index@(.nv.constant0._ZN7cutlass13device_kernelIN5flash11enable_sm90INS1_16FlashAttnFwdSm90INS1_25CollectiveMainloopFwdSm90ILi2EN4cute5tupleIJNS5_1CILi1EEES8_S8_EEENS6_IJNS7_ILi128EEENS7_ILi96EEENS7_ILi64EEEEEELi256ENS_6half_tEfNS_4arch4Sm90ELb0ELb0ELb0ELb1ELb1ELb0ELb0ELb1ELb0ELb1ELb1ELb0EEENS1_21CollectiveEpilogueFwdINS6_IJSA_NS7_ILi256EEESB_EEES9_SE_SG_Li256ELb1ELb1ELb1ELb0EEENS1_36VarlenDynamicPersistentTileSchedulerILi128ELi96ELi256ELi128ELb1ELb1ELb1ELb0ELb1ELb1EEEEEEEEEvNT_6ParamsE)
        /*004c*/ 	.short	0x0380
        /*004e*/ 	.short	0x0a80


	//----- nvinfo : EIATTR_SW_WAR
	.align		4
.L_152:
        /*0050*/ 	.byte	0x04, 0x36
        /*0052*/ 	.short	(.L_154 - .L_153)
.L_153:
        /*0054*/ 	.word	0x00000008
.L_154:


//--------------------- .nv.info._ZN7cutlass13device_kernelIN5flash11enable_sm90INS1_16FlashAttnFwdSm90INS1_25CollectiveMainloopFwdSm90ILi2EN4cute5tupleIJNS5_1CILi1EEES8_S8_EEENS6_IJNS7_ILi128EEENS7_ILi96EEENS7_ILi64EEEEEELi256ENS_6half_tEfNS_4arch4Sm90ELb0ELb0ELb0ELb1ELb1ELb1ELb0ELb1ELb0ELb1ELb1ELb0EEENS1_21CollectiveEpilogueFwdINS6_IJSA_NS7_ILi256EEESB_EEES9_SE_SG_Li256ELb1ELb1ELb1ELb0EEENS1_36VarlenDynamicPersistentTileSchedulerILi128ELi96ELi256ELi128ELb1ELb1ELb1ELb0ELb1ELb1EEEEEEEEEvNT_6ParamsE --------------------------
	.section	.nv.info._ZN7cutlass13device_kernelIN5flash11enable_sm90INS1_16FlashAttnFwdSm90INS1_25CollectiveMainloopFwdSm90ILi2EN4cute5tupleIJNS5_1CILi1EEES8_S8_EEENS6_IJNS7_ILi128EEENS7_ILi96EEENS7_ILi64EEEEEELi256ENS_6half_tEfNS_4arch4Sm90ELb0ELb0ELb0ELb1ELb1ELb1ELb0ELb1ELb0ELb1ELb1ELb0EEENS1_21CollectiveEpilogueFwdINS6_IJSA_NS7_ILi256EEESB_EEES9_SE_SG_Li256ELb1ELb1ELb1ELb0EEENS1_36VarlenDynamicPersistentTileSchedulerILi128ELi96ELi256ELi128ELb1ELb1ELb1ELb0ELb1ELb1EEEEEEEEEvNT_6ParamsE,"",@"SHT_CUDA_INFO"
	.sectionflags	@""
	.align	4


	//----- nvinfo : EIATTR_CUDA_API_VERSION
	.align		4
        /*0000*/ 	.byte	0x04, 0x37
        /*0002*/ 	.short	(.L_156 - .L_155)
.L_155:
        /*0004*/ 	.word	0x00000082


	//----- nvinfo : EIATTR_KPARAM_INFO
	.align		4
.L_156:
        /*0008*/ 	.byte	0x04, 0x17
        /*000a*/ 	.short	(.L_158 - .L_157)
.L_157:
        /*000c*/ 	.word	0x00000000
        /*0010*/ 	.short	0x0000
        /*0012*/ 	.short	0x0000
        /*0014*/ 	.byte	0x00, 0xf0, 0x01, 0x2a


	//----- nvinfo : EIATTR_SPARSE_MMA_MASK
	.align		4
.L_158:
        /*0018*/ 	.byte	0x03, 0x50
        /*001a*/ 	.short	0x0000


	//----- nvinfo : EIATTR_MAXREG_COUNT
	.align		4
        /*001c*/ 	.byte	0x03, 0x1b
        /*001e*/ 	.short	0x00a8


	//----- nvinfo : EIATTR_MERCURY_ISA_VERSION
	.align		4
        /*0020*/ 	.byte	0x03, 0x5f
        /*0022*/ 	.short	0x0101


	//----- nvinfo : EIATTR_VRC_CTA_INIT_COUNT
	.align		4
        /*0024*/ 	.byte	0x02, 0x4a
	.zero		1
	.zero		1


	//----- nvinfo : EIATTR_EXIT_INSTR_OFFSETS
	.align		4
        /*0028*/ 	.byte	0x04, 0x1c
        /*002a*/ 	.short	(.L_160 - .L_159)


	//   ....[0]....
.L_159:
        /*002c*/ 	.word	0x00000010


	//----- nvinfo : EIATTR_MAX_THREADS
	.align		4
.L_160:
        /*0030*/ 	.byte	0x04, 0x05
        /*0032*/ 	.short	(.L_162 - .L_161)
.L_161:
        /*0034*/ 	.word	0x00000180
        /*0038*/ 	.word	0x00000001
        /*003c*/ 	.word	0x00000001


	//----- nvinfo : EIATTR_CBANK_PARAM_SIZE
	.align		4
.L_162:
        /*0040*/ 	.byte	0x03, 0x19
        /*0042*/ 	.short	0x0a80


	//----- nvinfo : EIATTR_PARAM_CBANK
	.align		4
        /*0044*/ 	.byte	0x04, 0x0a
        /*0046*/ 	.short	(.L_164 - .L_163)
	.align		4
.L_163:
        /*0048*/ 	.word	index@(.nv.constant0._ZN7cutlass13device_kernelIN5flash11enable_sm90INS1_16FlashAttnFwdSm90INS1_25CollectiveMainloopFwdSm90ILi2EN4cute5tupleIJNS5_1CILi1EEES8_S8_EEENS6_IJNS7_ILi128EEENS7_ILi96EEENS7_ILi64EEEEEELi256ENS_6half_tEfNS_4arch4Sm90ELb0ELb0ELb0ELb1ELb1ELb1ELb0ELb1ELb0ELb1ELb1ELb0EEENS1_21CollectiveEpilogueFwdINS6_IJSA_NS7_ILi256EEESB_EEES9_SE_SG_Li256ELb1ELb1ELb1ELb0EEENS1_36VarlenDynamicPersistentTileSchedulerILi128ELi96ELi256ELi128ELb1ELb1ELb1ELb0ELb1ELb1EEEEEEEEEvNT_6ParamsE)
        /*004c*/ 	.short	0x0380
        /*004e*/ 	.short	0x0a80


	//----- nvinfo : EIATTR_SW_WAR
	.align		4
.L_164:
        /*0050*/ 	.byte	0x04, 0x36
        /*0052*/ 	.short	(.L_166 - .L_165)
.L_165:
        /*0054*/ 	.word	0x00000008
.L_166:


//--------------------- .nv.info._ZN7cutlass13device_kernelIN5flash11enable_sm90INS1_16FlashAttnFwdSm90INS1_25CollectiveMainloopFwdSm90ILi2EN4cute5tupleIJNS5_1CILi1EEES8_S8_EEENS6_IJNS7_ILi128EEENS7_ILi96EEENS7_ILi64EEEEEELi256ENS_6half_tEfNS_4arch4Sm90ELb0ELb0ELb0ELb1ELb1ELb0ELb1ELb1ELb0ELb1ELb1ELb0EEENS1_21CollectiveEpilogueFwdINS6_IJSA_NS7_ILi256EEESB_EEES9_SE_SG_Li256ELb1ELb1ELb1ELb0EEENS1_36VarlenDynamicPersistentTileSchedulerILi128ELi96ELi256ELi128ELb1ELb1ELb1ELb0ELb1ELb1EEEEEEEEEvNT_6ParamsE --------------------------
	.section	.nv.info._ZN7cutlass13device_kernelIN5flash11enable_sm90INS1_16FlashAttnFwdSm90INS1_25CollectiveMainloopFwdSm90ILi2EN4cute5tupleIJNS5_1CILi1EEES8_S8_EEENS6_IJNS7_ILi128EEENS7_ILi96EEENS7_ILi64EEEEEELi256ENS_6half_tEfNS_4arch4Sm90ELb0ELb0ELb0ELb1ELb1ELb0ELb1ELb1ELb0ELb1ELb1ELb0EEENS1_21CollectiveEpilogueFwdINS6_IJSA_NS7_ILi256EEESB_EEES9_SE_SG_Li256ELb1ELb1ELb1ELb0EEENS1_36VarlenDynamicPersistentTileSchedulerILi128ELi96ELi256ELi128ELb1ELb1ELb1ELb0ELb1ELb1EEEEEEEEEvNT_6ParamsE,"",@"SHT_CUDA_INFO"
	.sectionflags	@""
	.align	4


	//----- nvinfo : EIATTR_CUDA_API_VERSION
	.align		4
        /*0000*/ 	.byte	0x04, 0x37
        /*0002*/ 	.short	(.L_168 - .L_167)
.L_167:
        /*0004*/ 	.word	0x00000082


	//----- nvinfo : EIATTR_KPARAM_INFO
	.align		4
.L_168:
        /*0008*/ 	.byte	0x04, 0x17
        /*000a*/ 	.short	(.L_170 - .L_169)
.L_169:
        /*000c*/ 	.word	0x00000000
        /*0010*/ 	.short	0x0000
        /*0012*/ 	.short	0x0000
        /*0014*/ 	.byte	0x00, 0xf0, 0x01, 0x2e


	//----- nvinfo : EIATTR_SPARSE_MMA_MASK
	.align		4
.L_170:
        /*0018*/ 	.byte	0x03, 0x50
        /*001a*/ 	.short	0x0000


	//----- nvinfo : EIATTR_MAXREG_COUNT
	.align		4
        /*001c*/ 	.byte	0x03, 0x1b
        /*001e*/ 	.short	0x00a8


	//----- nvinfo : EIATTR_MERCURY_ISA_VERSION
	.align		4
        /*0020*/ 	.byte	0x03, 0x5f
        /*0022*/ 	.short	0x0101


	//----- nvinfo : EIATTR_VRC_CTA_INIT_COUNT
	.align		4
        /*0024*/ 	.byte	0x02, 0x4a
	.zero		1
	.zero		1


	//----- nvinfo : EIATTR_EXIT_INSTR_OFFSETS
	.align		4
        /*0028*/ 	.byte	0x04, 0x1c
        /*002a*/ 	.short	(.L_172 - .L_171)


	//   ....[0]....
.L_171:
        /*002c*/ 	.word	0x00000010


	//----- nvinfo : EIATTR_MAX_THREADS
	.align		4
.L_172:
        /*0030*/ 	.byte	0x04, 0x05
        /*0032*/ 	.short	(.L_174 - .L_173)
.L_173:
        /*0034*/ 	.word	0x00000180
        /*0038*/ 	.word	0x00000001
        /*003c*/ 	.word	0x00000001


	//----- nvinfo : EIATTR_CBANK_PARAM_SIZE
	.align		4
.L_174:
        /*0040*/ 	.byte	0x03, 0x19
        /*0042*/ 	.short	0x0b80


	//----- nvinfo : EIATTR_PARAM_CBANK
	.align		4
        /*0044*/ 	.byte	0x04, 0x0a
        /*0046*/ 	.short	(.L_176 - .L_175)
	.align		4
.L_175:
        /*0048*/ 	.word	index@(.nv.constant0._ZN7cutlass13device_kernelIN5flash11enable_sm90INS1_16FlashAttnFwdSm90INS1_25CollectiveMainloopFwdSm90ILi2EN4cute5tupleIJNS5_1CILi1EEES8_S8_EEENS6_IJNS7_ILi128EEENS7_ILi96EEENS7_ILi64EEEEEELi256ENS_6half_tEfNS_4arch4Sm90ELb0ELb0ELb0ELb1ELb1ELb0ELb1ELb1ELb0ELb1ELb1ELb0EEENS1_21CollectiveEpilogueFwdINS6_IJSA_NS7_ILi256EEESB_EEES9_SE_SG_Li256ELb1ELb1ELb1ELb0EEENS1_36VarlenDynamicPersistentTileSchedulerILi128ELi96ELi256ELi128ELb1ELb1ELb1ELb0ELb1ELb1EEEEEEEEEvNT_6ParamsE)
        /*004c*/ 	.short	0x0380
        /*004e*/ 	.short	0x0b80


	//----- nvinfo : EIATTR_SW_WAR
	.align		4
.L_176:
        /*0050*/ 	.byte	0x04, 0x36
        /*0052*/ 	.short	(.L_178 - .L_177)
.L_177:
        /*0054*/ 	.word	0x00000008
.L_178:


//--------------------- .nv.info._ZN7cutlass13device_kernelIN5flash11enable_sm90INS1_16FlashAttnFwdSm90INS1_25CollectiveMainloopFwdSm90ILi2EN4cute5tupleIJNS5_1CILi1EEES8_S8_EEENS6_IJNS7_ILi128EEENS7_ILi96EEENS7_ILi64EEEEEELi256ENS_6half_tEfNS_4arch4Sm90ELb0ELb0ELb0ELb1ELb1ELb1ELb1ELb1ELb0ELb1ELb1ELb0EEENS1_21CollectiveEpilogueFwdINS6_IJSA_NS7_ILi256EEESB_EEES9_SE_SG_Li256ELb1ELb1ELb1ELb0EEENS1_36VarlenDynamicPersistentTileSchedulerILi128ELi96ELi256ELi128ELb1ELb1ELb1ELb0ELb1ELb1EEEEEEEEEvNT_6ParamsE --------------------------
	.section	.nv.info._ZN7cutlass13device_kernelIN5flash11enable_sm90INS1_16FlashAttnFwdSm90INS1_25CollectiveMainloopFwdSm90ILi2EN4cute5tupleIJNS5_1CILi1EEES8_S8_EEENS6_IJNS7_ILi128EEENS7_ILi96EEENS7_ILi64EEEEEELi256ENS_6half_tEfNS_4arch4Sm90ELb0ELb0ELb0ELb1ELb1ELb1ELb1ELb1ELb0ELb1ELb1ELb0EEENS1_21CollectiveEpilogueFwdINS6_IJSA_NS7_ILi256EEESB_EEES9_SE_SG_Li256ELb1ELb1ELb1ELb0EEENS1_36VarlenDynamicPersistentTileSchedulerILi128ELi96ELi256ELi128ELb1ELb1ELb1ELb0ELb1ELb1EEEEEEEEEvNT_6ParamsE,"",@"SHT_CUDA_INFO"
	.sectionflags	@""
	.align	4


	//----- nvinfo : EIATTR_CUDA_API_VERSION
	.align		4
        /*0000*/ 	.byte	0x04, 0x37
        /*0002*/ 	.short	(.L_180 - .L_179)
.L_179:
        /*0004*/ 	.word	0x00000082


	//----- nvinfo : EIATTR_KPARAM_INFO
	.align		4
.L_180:
        /*0008*/ 	.byte	0x04, 0x17
        /*000a*/ 	.short	(.L_182 - .L_181)
.L_181:
        /*000c*/ 	.word	0x00000000
        /*0010*/ 	.short	0x0000
        /*0012*/ 	.short	0x0000
        /*0014*/ 	.byte	0x00, 0xf0, 0x01, 0x2e


	//----- nvinfo : EIATTR_SPARSE_MMA_MASK
	.align		4
.L_182:
        /*0018*/ 	.byte	0x03, 0x50
        /*001a*/ 	.short	0x0000


	//----- nvinfo : EIATTR_MAXREG_COUNT
	.align		4
        /*001c*/ 	.byte	0x03, 0x1b
        /*001e*/ 	.short	0x00a8


	//----- nvinfo : EIATTR_MERCURY_ISA_VERSION
	.align		4
        /*0020*/ 	.byte	0x03, 0x5f
        /*0022*/ 	.short	0x0101


	//----- nvinfo : EIATTR_VRC_CTA_INIT_COUNT
	.align		4
        /*0024*/ 	.byte	0x02, 0x4a
	.zero		1
	.zero		1


	//----- nvinfo : EIATTR_EXIT_INSTR_OFFSETS
	.align		4
        /*0028*/ 	.byte	0x04, 0x1c
        /*002a*/ 	.short	(.L_184 - .L_183)


	//   ....[0]....
.L_183:
        /*002c*/ 	.word	0x00000010


	//----- nvinfo : EIATTR_MAX_THREADS
	.align		4
.L_184:
        /*0030*/ 	.byte	0x04, 0x05
        /*0032*/ 	.short	(.L_186 - .L_185)
.L_185:
        /*0034*/ 	.word	0x00000180
        /*0038*/ 	.word	0x00000001
        /*003c*/ 	.word	0x00000001


	//----- nvinfo : EIATTR_CBANK_PARAM_SIZE
	.align		4
.L_186:
        /*0040*/ 	.byte	0x03, 0x19
        /*0042*/ 	.short	0x0b80


	//----- nvinfo : EIATTR_PARAM_CBANK
	.align		4
        /*0044*/ 	.byte	0x04, 0x0a
        /*0046*/ 	.short	(.L_188 - .L_187)
	.align		4
.L_187:
        /*0048*/ 	.word	index@(.nv.constant0._ZN7cutlass13device_kernelIN5flash11enable_sm90INS1_16FlashAttnFwdSm90INS1_25CollectiveMainloopFwdSm90ILi2EN4cute5tupleIJNS5_1CILi1EEES8_S8_EEENS6_IJNS7_ILi128EEENS7_ILi96EEENS7_ILi64EEEEEELi256ENS_6half_tEfNS_4arch4Sm90ELb0ELb0ELb0ELb1ELb1ELb1ELb1ELb1ELb0ELb1ELb1ELb0EEENS1_21CollectiveEpilogueFwdINS6_IJSA_NS7_ILi256EEESB_EEES9_SE_SG_Li256ELb1ELb1ELb1ELb0EEENS1_36VarlenDynamicPersistentTileSchedulerILi128ELi96ELi256ELi128ELb1ELb1ELb1ELb0ELb1ELb1EEEEEEEEEvNT_6ParamsE)
        /*004c*/ 	.short	0x0380
        /*004e*/ 	.short	0x0b80


	//----- nvinfo : EIATTR_SW_WAR
	.align		4
.L_188:
        /*0050*/ 	.byte	0x04, 0x36
        /*0052*/ 	.short	(.L_190 - .L_189)
.L_189:
        /*0054*/ 	.word	0x00000008
.L_190:


//--------------------- .nv.info._ZN7cutlass13device_kernelIN5flash11enable_sm90INS1_16FlashAttnFwdSm90INS1_25CollectiveMainloopFwdSm90ILi2EN4cute5tupleIJNS5_1CILi1EEES8_S8_EEENS6_IJNS7_ILi128EEENS7_ILi96EEENS7_ILi64EEEEEELi256ENS_6half_tEfNS_4arch4Sm90ELb0ELb1ELb0ELb0ELb1ELb0ELb0ELb1ELb0ELb1ELb1ELb0EEENS1_21CollectiveEpilogueFwdINS6_IJSA_NS7_ILi256EEESB_EEES9_SE_SG_Li256ELb0ELb1ELb1ELb0EEENS1_19SingleTileSchedulerILb0ELb1ELb1ELi128EEEEEEEEEvNT_6ParamsE --------------------------
	.section	.nv.info._ZN7cutlass13device_kernelIN5flash11enable_sm90INS1_16FlashAttnFwdSm90INS1_25CollectiveMainloopFwdSm90ILi2EN4cute5tupleIJNS5_1CILi1EEES8_S8_EEENS6_IJNS7_ILi128EEENS7_ILi96EEENS7_ILi64EEEEEELi256ENS_6half_tEfNS_4arch4Sm90ELb0ELb1ELb0ELb0ELb1ELb0ELb0ELb1ELb0ELb1ELb1ELb0EEENS1_21CollectiveEpilogueFwdINS6_IJSA_NS7_ILi256EEESB_EEES9_SE_SG_Li256ELb0ELb1ELb1ELb0EEENS1_19SingleTileSchedulerILb0ELb1ELb1ELi128EEEEEEEEEvNT_6ParamsE,"",@"SHT_CUDA_INFO"
	.sectionflags	@""
	.align	4


	//----- nvinfo : EIATTR_CUDA_API_VERSION
	.align		4
        /*0000*/ 	.byte	0x04, 0x37
        /*0002*/ 	.short	(.L_192 - .L_191)
.L_191:
        /*0004*/ 	.word	0x00000082


	//----- nvinfo : EIATTR_KPARAM_INFO
	.align		4
.L_192:
        /*0008*/ 	.byte	0x04, 0x17
        /*000a*/ 	.short	(.L_194 - .L_193)
.L_193:
        /*000c*/ 	.word	0x00000000
        /*0010*/ 	.short	0x0000
        /*0012*/ 	.short	0x0000
        /*0014*/ 	.byte	0x00, 0xf0, 0x01, 0x28


	//----- nvinfo : EIATTR_SPARSE_MMA_MASK
	.align		4
.L_194:
        /*0018*/ 	.byte	0x03, 0x50
        /*001a*/ 	.short	0x0000


	//----- nvinfo : EIATTR_MAXREG_COUNT
	.align		4
        /*001c*/ 	.byte	0x03, 0x1b
        /*001e*/ 	.short	0x00a8


	//----- nvinfo : EIATTR_MERCURY_ISA_VERSION
	.align		4
        /*0020*/ 	.byte	0x03, 0x5f
        /*0022*/ 	.short	0x0101


	//----- nvinfo : EIATTR_VRC_CTA_INIT_COUNT
	.align		4
        /*0024*/ 	.byte	0x02, 0x4a
	.zero		1
	.zero		1


	//----- nvinfo : EIATTR_EXIT_INSTR_OFFSETS
	.align		4
        /*0028*/ 	.byte	0x04, 0x1c
        /*002a*/ 	.short	(.L_196 - .L_195)


	//   ....[0]....
.L_195:
        /*002c*/ 	.word	0x00000010


	//----- nvinfo : EIATTR_MAX_THREADS
	.align		4
.L_196:
        /*0030*/ 	.byte	0x04, 0x05
        /*0032*/ 	.short	(.L_198 - .L_197)
.L_197:
        /*0034*/ 	.word	0x00000180
        /*0038*/ 	.word	0x00000001
        /*003c*/ 	.word	0x00000001


	//----- nvinfo : EIATTR_CBANK_PARAM_SIZE
	.align		4
.L_198:
        /*0040*/ 	.byte	0x03, 0x19
        /*0042*/ 	.short	0x0a00


	//----- nvinfo : EIATTR_PARAM_CBANK
	.align		4
        /*0044*/ 	.byte	0x04, 0x0a
        /*0046*/ 	.short	(.L_200 - .L_199)
	.align		4
.L_199:
        /*0048*/ 	.word	index@(.nv.constant0._ZN7cutlass13device_kernelIN5flash11enable_sm90INS1_16FlashAttnFwdSm90INS1_25CollectiveMainloopFwdSm90ILi2EN4cute5tupleIJNS5_1CILi1EEES8_S8_EEENS6_IJNS7_ILi128EEENS7_ILi96EEENS7_ILi64EEEEEELi256ENS_6half_tEfNS_4arch4Sm90ELb0ELb1ELb0ELb0ELb1ELb0ELb0ELb1ELb0ELb1ELb1ELb0EEENS1_21CollectiveEpilogueFwdINS6_IJSA_NS7_ILi256EEESB_EEES9_SE_SG_Li256ELb0ELb1ELb1ELb0EEENS1_19SingleTileSchedulerILb0ELb1ELb1ELi128EEEEEEEEEvNT_6ParamsE)
        /*004c*/ 	.short	0x0380
        /*004e*/ 	.short	0x0a00


	//----- nvinfo : EIATTR_SW_WAR
	.align		4
.L_200:
        /*0050*/ 	.byte	0x04, 0x36
        /*0052*/ 	.short	(.L_202 - .L_201)
.L_201:
        /*0054*/ 	.word	0x00000008
.L_202:


//--------------------- .nv.info._ZN7cutlass13device_kernelIN5flash11enable_sm90INS1_16FlashAttnFwdSm90INS1_25CollectiveMainloopFwdSm90ILi2EN4cute5tupleIJNS5_1CILi1EEES8_S8_EEENS6_IJNS7_ILi128EEENS7_ILi96EEENS7_ILi64EEEEEELi256ENS_6half_tEfNS_4arch4Sm90ELb0ELb1ELb0ELb0ELb1ELb0ELb1ELb1ELb0ELb1ELb1ELb0EEENS1_21CollectiveEpilogueFwdINS6_IJSA_NS7_ILi256EEESB_EEES9_SE_SG_Li256ELb0ELb1ELb1ELb0EEENS1_19SingleTileSchedulerILb0ELb1ELb1ELi128EEEEEEEEEvNT_6ParamsE --------------------------
	.section	.nv.info._ZN7cutlass13device_kernelIN5flash11enable_sm90INS1_16FlashAttnFwdSm90INS1_25CollectiveMainloopFwdSm90ILi2EN4cute5tupleIJNS5_1CILi1EEES8_S8_EEENS6_IJNS7_ILi128EEENS7_ILi96EEENS7_ILi64EEEEEELi256ENS_6half_tEfNS_4arch4Sm90ELb0ELb1ELb0ELb0ELb1ELb0ELb1ELb1ELb0ELb1ELb1ELb0EEENS1_21CollectiveEpilogueFwdINS6_IJSA_NS7_ILi256EEESB_EEES9_SE_SG_Li256ELb0ELb1ELb1ELb0EEENS1_19SingleTileSchedulerILb0ELb1ELb1ELi128EEEEEEEEEvNT_6ParamsE,"",@"SHT_CUDA_INFO"
	.sectionflags	@""
	.align	4


	//----- nvinfo : EIATTR_CUDA_API_VERSION
	.align		4
        /*0000*/ 	.byte	0x04, 0x37
        /*0002*/ 	.short	(.L_204 - .L_203)
.L_203:
        /*0004*/ 	.word	0x00000082


	//----- nvinfo : EIATTR_KPARAM_INFO
	.align		4
.L_204:
        /*0008*/ 	.byte	0x04, 0x17
        /*000a*/ 	.short	(.L_206 - .L_205)
.L_205:
        /*000c*/ 	.word	0x00000000
        /*0010*/ 	.short	0x0000
        /*0012*/ 	.short	0x0000
        /*0014*/ 	.byte	0x00, 0xf0, 0x01, 0x2c


	//----- nvinfo : EIATTR_SPARSE_MMA_MASK
	.align		4
.L_206:
        /*0018*/ 	.byte	0x03, 0x50
        /*001a*/ 	.short	0x0000


	//----- nvinfo : EIATTR_MAXREG_COUNT
	.align		4
        /*001c*/ 	.byte	0x03, 0x1b
        /*001e*/ 	.short	0x00a8


	//----- nvinfo : EIATTR_MERCURY_ISA_VERSION
	.align		4
        /*0020*/ 	.byte	0x03, 0x5f
        /*0022*/ 	.short	0x0101


	//----- nvinfo : EIATTR_VRC_CTA_INIT_COUNT
	.align		4
        /*0024*/ 	.byte	0x02, 0x4a
	.zero		1
	.zero		1


	//----- nvinfo : EIATTR_EXIT_INSTR_OFFSETS
	.align		4
        /*0028*/ 	.byte	0x04, 0x1c
        /*002a*/ 	.short	(.L_208 - .L_207)


	//   ....[0]....
.L_207:
        /*002c*/ 	.word	0x00000010


	//----- nvinfo : EIATTR_MAX_THREADS
	.align		4
.L_208:
        /*0030*/ 	.byte	0x04, 0x05
        /*0032*/ 	.short	(.L_210 - .L_209)
.L_209:
        /*0034*/ 	.word	0x00000180
        /*0038*/ 	.word	0x00000001
        /*003c*/ 	.word	0x00000001


	//----- nvinfo : EIATTR_CBANK_PARAM_SIZE
	.align		4
.L_210:
        /*0040*/ 	.byte	0x03, 0x19
        /*0042*/ 	.short	0x0b00


	//----- nvinfo : EIATTR_PARAM_CBANK
	.align		4
        /*0044*/ 	.byte	0x04, 0x0a
        /*0046*/ 	.short	(.L_212 - .L_211)
	.align		4
.L_211:
        /*0048*/ 	.word	index@(.nv.constant0._ZN7cutlass13device_kernelIN5flash11enable_sm90INS1_16FlashAttnFwdSm90INS1_25CollectiveMainloopFwdSm90ILi2EN4cute5tupleIJNS5_1CILi1EEES8_S8_EEENS6_IJNS7_ILi128EEENS7_ILi96EEENS7_ILi64EEEEEELi256ENS_6half_tEfNS_4arch4Sm90ELb0ELb1ELb0ELb0ELb1ELb0ELb1ELb1ELb0ELb1ELb1ELb0EEENS1_21CollectiveEpilogueFwdINS6_IJSA_NS7_ILi256EEESB_EEES9_SE_SG_Li256ELb0ELb1ELb1ELb0EEENS1_19SingleTileSchedulerILb0ELb1ELb1ELi128EEEEEEEEEvNT_6ParamsE)
        /*004c*/ 	.short	0x0380
        /*004e*/ 	.short	0x0b00


	//----- nvinfo : EIATTR_SW_WAR
	.align		4
.L_212:
        /*0050*/ 	.byte	0x04, 0x36
        /*0052*/ 	.short	(.L_214 - .L_213)
.L_213:
        /*0054*/ 	.word	0x00000008
.L_214:


//--------------------- .nv.info._ZN7cutlass13device_kernelIN5flash11enable_sm90INS1_16FlashAttnFwdSm90INS1_25CollectiveMainloopFwdSm90ILi2EN4cute5tupleIJNS5_1CILi1EEES8_S8_EEENS6_IJNS7_ILi128EEENS7_ILi96EEENS7_ILi64EEEEEELi256ENS_6half_tEfNS_4arch4Sm90ELb0ELb1ELb0ELb1ELb1ELb0ELb0ELb1ELb0ELb1ELb1ELb0EEENS1_21CollectiveEpilogueFwdINS6_IJSA_NS7_ILi256EEESB_EEES9_SE_SG_Li256ELb1ELb1ELb1ELb0EEENS1_36VarlenDynamicPersistentTileSchedulerILi128ELi96ELi256ELi128ELb1ELb1ELb1ELb1ELb0ELb1EEEEEEEEEvNT_6ParamsE --------------------------
	.section	.nv.info._ZN7cutlass13device_kernelIN5flash11enable_sm90INS1_16FlashAttnFwdSm90INS1_25CollectiveMainloopFwdSm90ILi2EN4cute5tupleIJNS5_1CILi1EEES8_S8_EEENS6_IJNS7_ILi128EEENS7_ILi96EEENS7_ILi64EEEEEELi256ENS_6half_tEfNS_4arch4Sm90ELb0ELb1ELb0ELb1ELb1ELb0ELb0ELb1ELb0ELb1ELb1ELb0EEENS1_21CollectiveEpilogueFwdINS6_IJSA_NS7_ILi256EEESB_EEES9_SE_SG_Li256ELb1ELb1ELb1ELb0EEENS1_36VarlenDynamicPersistentTileSchedulerILi128ELi96ELi256ELi128ELb1ELb1ELb1ELb1ELb0ELb1EEEEEEEEEvNT_6ParamsE,"",@"SHT_CUDA_INFO"
	.sectionflags	@""
	.align	4


	//----- nvinfo : EIATTR_CUDA_API_VERSION
	.align		4
        /*0000*/ 	.byte	0x04, 0x37
        /*0002*/ 	.short	(.L_216 - .L_215)
.L_215:
        /*0004*/ 	.word	0x00000082


	//----- nvinfo : EIATTR_KPARAM_INFO
	.align		4
.L_216:
        /*0008*/ 	.byte	0x04, 0x17
        /*000a*/ 	.short	(.L_218 - .L_217)
.L_217:
        /*000c*/ 	.word	0x00000000
        /*0010*/ 	.short	0x0000
        /*0012*/ 	.short	0x0000
        /*0014*/ 	.byte	0x00, 0xf0, 0x01, 0x2a


	//----- nvinfo : EIATTR_SPARSE_MMA_MASK
	.align		4
.L_218:
        /*0018*/ 	.byte	0x03, 0x50
        /*001a*/ 	.short	0x0000


	//----- nvinfo : EIATTR_MAXREG_COUNT
	.align		4
        /*001c*/ 	.byte	0x03, 0x1b
        /*001e*/ 	.short	0x00a8


	//----- nvinfo : EIATTR_MERCURY_ISA_VERSION
	.align		4
        /*0020*/ 	.byte	0x03, 0x5f
        /*0022*/ 	.short	0x0101


	//----- nvinfo : EIATTR_VRC_CTA_INIT_COUNT
	.align		4
        /*0024*/ 	.byte	0x02, 0x4a
	.zero		1
	.zero		1


	//----- nvinfo : EIATTR_EXIT_INSTR_OFFSETS
	.align		4
        /*0028*/ 	.byte	0x04, 0x1c
        /*002a*/ 	.short	(.L_220 - .L_219)


	//   ....[0]....
.L_219:
        /*002c*/ 	.word	0x00000010


	//----- nvinfo : EIATTR_MAX_THREADS
	.align		4
.L_220:
        /*0030*/ 	.byte	0x04, 0x05
        /*0032*/ 	.short	(.L_222 - .L_221)
.L_221:
        /*0034*/ 	.word	0x00000180
        /*0038*/ 	.word	0x00000001
        /*003c*/ 	.word	0x00000001


	//----- nvinfo : EIATTR_CBANK_PARAM_SIZE
	.align		4
.L_222:
        /*0040*/ 	.byte	0x03, 0x19
        /*0042*/ 	.short	0x0a80


	//----- nvinfo : EIATTR_PARAM_CBANK
	.align		4
        /*0044*/ 	.byte	0x04, 0x0a
        /*0046*/ 	.short	(.L_224 - .L_223)
	.align		4
.L_223:
        /*0048*/ 	.word	index@(.nv.constant0._ZN7cutlass13device_kernelIN5flash11enable_sm90INS1_16FlashAttnFwdSm90INS1_25CollectiveMainloopFwdSm90ILi2EN4cute5tupleIJNS5_1CILi1EEES8_S8_EEENS6_IJNS7_ILi128EEENS7_ILi96EEENS7_ILi64EEEEEELi256ENS_6half_tEfNS_4arch4Sm90ELb0ELb1ELb0ELb1ELb1ELb0ELb0ELb1ELb0ELb1ELb1ELb0EEENS1_21CollectiveEpilogueFwdINS6_IJSA_NS7_ILi256EEESB_EEES9_SE_SG_Li256ELb1ELb1ELb1ELb0EEENS1_36VarlenDynamicPersistentTileSchedulerILi128ELi96ELi256ELi128ELb1ELb1ELb1ELb1ELb0ELb1EEEEEEEEEvNT_6ParamsE)
        /*004c*/ 	.short	0x0380
        /*004e*/ 	.short	0x0a80


	//----- nvinfo : EIATTR_SW_WAR
	.align		4
.L_224:
        /*0050*/ 	.byte	0x04, 0x36
        /*0052*/ 	.short	(.L_226 - .L_225)
.L_225:
        /*0054*/ 	.word	0x00000008
.L_226:


//--------------------- .nv.info._ZN7cutlass13device_kernelIN5flash11enable_sm90INS1_16FlashAttnFwdSm90INS1_25CollectiveMainloopFwdSm90ILi2EN4cute5tupleIJNS5_1CILi1EEES8_S8_EEENS6_IJNS7_ILi128EEENS7_ILi96EEENS7_ILi64EEEEEELi256ENS_6half_tEfNS_4arch4Sm90ELb0ELb1ELb0ELb1ELb1ELb1ELb0ELb1ELb0ELb1ELb1ELb0EEENS1_21CollectiveEpilogueFwdINS6_IJSA_NS7_ILi256EEESB_EEES9_SE_SG_Li256ELb1ELb1ELb1ELb0EEENS1_36VarlenDynamicPersistentTileSchedulerILi128ELi96ELi256ELi128ELb1ELb1ELb1ELb1ELb0ELb1EEEEEEEEEvNT_6ParamsE --------------------------
	.section	.nv.info._ZN7cutlass13device_kernelIN5flash11enable_sm90INS1_16FlashAttnFwdSm90INS1_25CollectiveMainloopFwdSm90ILi2EN4cute5tupleIJNS5_1CILi1EEES8_S8_EEENS6_IJNS7_ILi128EEENS7_ILi96EEENS7_ILi64EEEEEELi256ENS_6half_tEfNS_4arch4Sm90ELb0ELb1ELb0ELb1ELb1ELb1ELb0ELb1ELb0ELb1ELb1ELb0EEENS1_21CollectiveEpilogueFwdINS6_IJSA_NS7_ILi256EEESB_EEES9_SE_SG_Li256ELb1ELb1ELb1ELb0EEENS1_36VarlenDynamicPersistentTileSchedulerILi128ELi96ELi256ELi128ELb1ELb1ELb1ELb1ELb0ELb1EEEEEEEEEvNT_6ParamsE,"",@"SHT_CUDA_INFO"
	.sectionflags	@""
	.align	4


	//----- nvinfo : EIATTR_CUDA_API_VERSION
	.align		4
        /*0000*/ 	.byte	0x04, 0x37
        /*0002*/ 	.short	(.L_228 - .L_227)
.L_227:
        /*0004*/ 	.word	0x00000082


	//----- nvinfo : EIATTR_KPARAM_INFO
	.align		4
.L_228:
        /*0008*/ 	.byte	0x04, 0x17
        /*000a*/ 	.short	(.L_230 - .L_229)
.L_229:
        /*000c*/ 	.word	0x00000000
        /*0010*/ 	.short	0x0000
        /*0012*/ 	.short	0x0000
        /*0014*/ 	.byte	0x00, 0xf0, 0x01, 0x2a


	//----- nvinfo : EIATTR_SPARSE_MMA_MASK
	.align		4
.L_230:
        /*0018*/ 	.byte	0x03, 0x50
        /*001a*/ 	.short	0x0000


	//----- nvinfo : EIATTR_MAXREG_COUNT
	.align		4
        /*001c*/ 	.byte	0x03, 0x1b
        /*001e*/ 	.short	0x00a8


	//----- nvinfo : EIATTR_MERCURY_ISA_VERSION
	.align		4
        /*0020*/ 	.byte	0x03, 0x5f
        /*0022*/ 	.short	0x0101


	//----- nvinfo : EIATTR_VRC_CTA_INIT_COUNT
	.align		4
        /*0024*/ 	.byte	0x02, 0x4a
	.zero		1
	.zero		1


	//----- nvinfo : EIATTR_EXIT_INSTR_OFFSETS
	.align		4
        /*0028*/ 	.byte	0x04, 0x1c
        /*002a*/ 	.short	(.L_232 - .L_231)


	//   ....[0]....
.L_231:
        /*002c*/ 	.word	0x00000010


	//----- nvinfo : EIATTR_MAX_THREADS
	.align		4
.L_232:
        /*0030*/ 	.byte	0x04, 0x05
        /*0032*/ 	.short	(.L_234 - .L_233)
.L_233:
        /*0034*/ 	.word	0x00000180
        /*0038*/ 	.word	0x00000001
        /*003c*/ 	.word	0x00000001


	//----- nvinfo : EIATTR_CBANK_PARAM_SIZE
	.align		4
.L_234:
        /*0040*/ 	.byte	0x03, 0x19
        /*0042*/ 	.short	0x0a80


	//----- nvinfo : EIATTR_PARAM_CBANK
	.align		4
        /*0044*/ 	.byte	0x04, 0x0a
        /*0046*/ 	.short	(.L_236 - .L_235)
	.align		4
.L_235:
        /*0048*/ 	.word	index@(.nv.constant0._ZN7cutlass13device_kernelIN5flash11enable_sm90INS1_16FlashAttnFwdSm90INS1_25CollectiveMainloopFwdSm90ILi2EN4cute5tupleIJNS5_1CILi1EEES8_S8_EEENS6_IJNS7_ILi128EEENS7_ILi96EEENS7_ILi64EEEEEELi256ENS_6half_tEfNS_4arch4Sm90ELb0ELb1ELb0ELb1ELb1ELb1ELb0ELb1ELb0ELb1ELb1ELb0EEENS1_21CollectiveEpilogueFwdINS6_IJSA_NS7_ILi256EEESB_EEES9_SE_SG_Li256ELb1ELb1ELb1ELb0EEENS1_36VarlenDynamicPersistentTileSchedulerILi128ELi96ELi256ELi128ELb1ELb1ELb1ELb1ELb0ELb1EEEEEEEEEvNT_6ParamsE)
        /*004c*/ 	.short	0x0380
        /*004e*/ 	.short	0x0a80


	//----- nvinfo : EIATTR_SW_WAR
	.align		4
.L_236:
        /*0050*/ 	.byte	0x04, 0x36
        /*0052*/ 	.short	(.L_238 - .L_237)
.L_237:
        /*0054*/ 	.word	0x00000008
.L_238:


//--------------------- .nv.info._ZN7cutlass13device_kernelIN5flash11enable_sm90INS1_16FlashAttnFwdSm90INS1_25CollectiveMainloopFwdSm90ILi2EN4cute5tupleIJNS5_1CILi1EEES8_S8_EEENS6_IJNS7_ILi128EEENS7_ILi96EEENS7_ILi64EEEEEELi256ENS_6half_tEfNS_4arch4Sm90ELb0ELb1ELb0ELb1ELb1ELb0ELb1ELb1ELb0ELb1ELb1ELb0EEENS1_21CollectiveEpilogueFwdINS6_IJSA_NS7_ILi256EEESB_EEES9_SE_SG_Li256ELb1ELb1ELb1ELb0EEENS1_36VarlenDynamicPersistentTileSchedulerILi128ELi96ELi256ELi128ELb1ELb1ELb1ELb1ELb0ELb1EEEEEEEEEvNT_6ParamsE --------------------------
	.section	.nv.info._ZN7cutlass13device_kernelIN5flash11enable_sm90INS1_16FlashAttnFwdSm90INS1_25CollectiveMainloopFwdSm90ILi2EN4cute5tupleIJNS5_1CILi1EEES8_S8_EEENS6_IJNS7_ILi128EEENS7_ILi96EEENS7_ILi64EEEEEELi256ENS_6half_tEfNS_4arch4Sm90ELb0ELb1ELb0ELb1ELb1ELb0ELb1ELb1ELb0ELb1ELb1ELb0EEENS1_21CollectiveEpilogueFwdINS6_IJSA_NS7_ILi256EEESB_EEES9_SE_SG_Li256ELb1ELb1ELb1ELb0EEENS1_36VarlenDynamicPersistentTileSchedulerILi128ELi96ELi256ELi128ELb1ELb1ELb1ELb1ELb0ELb1EEEEEEEEEvNT_6ParamsE,"",@"SHT_CUDA_INFO"
	.sectionflags	@""
	.align	4


	//----- nvinfo : EIATTR_CUDA_API_VERSION
	.align		4
        /*0000*/ 	.byte	0x04, 0x37
        /*0002*/ 	.short	(.L_240 - .L_239)
.L_239:
        /*0004*/ 	.word	0x00000082


	//----- nvinfo : EIATTR_KPARAM_INFO
	.align		4
.L_240:
        /*0008*/ 	.byte	0x04, 0x17
        /*000a*/ 	.short	(.L_242 - .L_241)
.L_241:
        /*000c*/ 	.word	0x00000000
        /*0010*/ 	.short	0x0000
        /*0012*/ 	.short	0x0000
        /*0014*/ 	.byte	0x00, 0xf0, 0x01, 0x2e


	//----- nvinfo : EIATTR_SPARSE_MMA_MASK
	.align		4
.L_242:
        /*0018*/ 	.byte	0x03, 0x50
        /*001a*/ 	.short	0x0000


	//----- nvinfo : EIATTR_MAXREG_COUNT
	.align		4
        /*001c*/ 	.byte	0x03, 0x1b
        /*001e*/ 	.short	0x00a8


	//----- nvinfo : EIATTR_MERCURY_ISA_VERSION
	.align		4
        /*0020*/ 	.byte	0x03, 0x5f
        /*0022*/ 	.short	0x0101


	//----- nvinfo : EIATTR_VRC_CTA_INIT_COUNT
	.align		4
        /*0024*/ 	.byte	0x02, 0x4a
	.zero		1
	.zero		1


	//----- nvinfo : EIATTR_EXIT_INSTR_OFFSETS
	.align		4
        /*0028*/ 	.byte	0x04, 0x1c
        /*002a*/ 	.short	(.L_244 - .L_243)


	//   ....[0]....
.L_243:
        /*002c*/ 	.word	0x00000010


	//----- nvinfo : EIATTR_MAX_THREADS
	.align		4
.L_244:
        /*0030*/ 	.byte	0x04, 0x05
        /*0032*/ 	.short	(.L_246 - .L_245)
.L_245:
        /*0034*/ 	.word	0x00000180
        /*0038*/ 	.word	0x00000001
        /*003c*/ 	.word	0x00000001


	//----- nvinfo : EIATTR_CBANK_PARAM_SIZE
	.align		4
.L_246:
        /*0040*/ 	.byte	0x03, 0x19
        /*0042*/ 	.short	0x0b80


	//----- nvinfo : EIATTR_PARAM_CBANK
	.align		4
        /*0044*/ 	.byte	0x04, 0x0a
        /*0046*/ 	.short	(.L_248 - .L_247)
	.align		4
.L_247:
        /*0048*/ 	.word	index@(.nv.constant0._ZN7cutlass13device_kernelIN5flash11enable_sm90INS1_16FlashAttnFwdSm90INS1_25CollectiveMainloopFwdSm90ILi2EN4cute5tupleIJNS5_1CILi1EEES8_S8_EEENS6_IJNS7_ILi128EEENS7_ILi96EEENS7_ILi64EEEEEELi256ENS_6half_tEfNS_4arch4Sm90ELb0ELb1ELb0ELb1ELb1ELb0ELb1ELb1ELb0ELb1ELb1ELb0EEENS1_21CollectiveEpilogueFwdINS6_IJSA_NS7_ILi256EEESB_EEES9_SE_SG_Li256ELb1ELb1ELb1ELb0EEENS1_36VarlenDynamicPersistentTileSchedulerILi128ELi96ELi256ELi128ELb1ELb1ELb1ELb1ELb0ELb1EEEEEEEEEvNT_6ParamsE)
        /*004c*/ 	.short	0x0380
        /*004e*/ 	.short	0x0b80


	//----- nvinfo : EIATTR_SW_WAR
	.align		4
.L_248:
        /*0050*/ 	.byte	0x04, 0x36
        /*0052*/ 	.short	(.L_250 - .L_249)
.L_249:
        /*0054*/ 	.word	0x00000008
.L_250:


//--------------------- .nv.info._ZN7cutlass13device_kernelIN5flash11enable_sm90INS1_16FlashAttnFwdSm90INS1_25CollectiveMainloopFwdSm90ILi2EN4cute5tupleIJNS5_1CILi1EEES8_S8_EEENS6_IJNS7_ILi128EEENS7_ILi96EEENS7_ILi64EEEEEELi256ENS_6half_tEfNS_4arch4Sm90ELb0ELb1ELb0ELb1ELb1ELb1ELb1ELb1ELb0ELb1ELb1ELb0EEENS1_21CollectiveEpilogueFwdINS6_IJSA_NS7_ILi256EEESB_EEES9_SE_SG_Li256ELb1ELb1ELb1ELb0EEENS1_36VarlenDynamicPersistentTileSchedulerILi128ELi96ELi256ELi128ELb1ELb1ELb1ELb1ELb0ELb1EEEEEEEEEvNT_6ParamsE --------------------------
	.section	.nv.info._ZN7cutlass13device_kernelIN5flash11enable_sm90INS1_16FlashAttnFwdSm90INS1_25CollectiveMainloopFwdSm90ILi2EN4cute5tupleIJNS5_1CILi1EEES8_S8_EEENS6_IJNS7_ILi128EEENS7_ILi96EEENS7_ILi64EEEEEELi256ENS_6half_tEfNS_4arch4Sm90ELb0ELb1ELb0ELb1ELb1ELb1ELb1ELb1ELb0ELb1ELb1ELb0EEENS1_21CollectiveEpilogueFwdINS6_IJSA_NS7_ILi256EEESB_EEES9_SE_SG_Li256ELb1ELb1ELb1ELb0EEENS1_36VarlenDynamicPersistentTileSchedulerILi128ELi96ELi256ELi128ELb1ELb1ELb1ELb1ELb0ELb1EEEEEEEEEvNT_6ParamsE,"",@"SHT_CUDA_INFO"
	.sectionflags	@""
	.align	4


	//----- nvinfo : EIATTR_CUDA_API_VERSION
	.align		4
        /*0000*/ 	.byte	0x04, 0x37
        /*0002*/ 	.short	(.L_252 - .L_251)
.L_251:
        /*0004*/ 	.word	0x00000082


	//----- nvinfo : EIATTR_KPARAM_INFO
	.align		4
.L_252:
        /*0008*/ 	.byte	0x04, 0x17
        /*000a*/ 	.short	(.L_254 - .L_253)
.L_253:
        /*000c*/ 	.word	0x00000000
        /*0010*/ 	.short	0x0000
        /*0012*/ 	.short	0x0000
        /*0014*/ 	.byte	0x00, 0xf0, 0x01, 0x2e


	//----- nvinfo : EIATTR_SPARSE_MMA_MASK
	.align		4
.L_254:
        /*0018*/ 	.byte	0x03, 0x50
        /*001a*/ 	.short	0x0000


	//----- nvinfo : EIATTR_MAXREG_COUNT
	.align		4
        /*001c*/ 	.byte	0x03, 0x1b
        /*001e*/ 	.short	0x00a8


	//----- nvinfo : EIATTR_MERCURY_ISA_VERSION
	.align		4
        /*0020*/ 	.byte	0x03, 0x5f
        /*0022*/ 	.short	0x0101


	//----- nvinfo : EIATTR_VRC_CTA_INIT_COUNT
	.align		4
        /*0024*/ 	.byte	0x02, 0x4a
	.zero		1
	.zero		1


	//----- nvinfo : EIATTR_EXIT_INSTR_OFFSETS
	.align		4
        /*0028*/ 	.byte	0x04, 0x1c
        /*002a*/ 	.short	(.L_256 - .L_255)


	//   ....[0]....
.L_255:
        /*002c*/ 	.word	0x00000010


	//----- nvinfo : EIATTR_MAX_THREADS
	.align		4
.L_256:
        /*0030*/ 	.byte	0x04, 0x05
        /*0032*/ 	.short	(.L_258 - .L_257)
.L_257:
        /*0034*/ 	.word	0x00000180
        /*0038*/ 	.word	0x00000001
        /*003c*/ 	.word	0x00000001


	//----- nvinfo : EIATTR_CBANK_PARAM_SIZE
	.align		4
.L_258:
        /*0040*/ 	.byte	0x03, 0x19
        /*0042*/ 	.short	0x0b80


	//----- nvinfo : EIATTR_PARAM_CBANK
	.align		4
        /*0044*/ 	.byte	0x04, 0x0a
        /*0046*/ 	.short	(.L_260 - .L_259)
	.align		4
.L_259:
        /*0048*/ 	.word	index@(.nv.constant0._ZN7cutlass13device_kernelIN5flash11enable_sm90INS1_16FlashAttnFwdSm90INS1_25CollectiveMainloopFwdSm90ILi2EN4cute5tupleIJNS5_1CILi1EEES8_S8_EEENS6_IJNS7_ILi128EEENS7_ILi96EEENS7_ILi64EEEEEELi256ENS_6half_tEfNS_4arch4Sm90ELb0ELb1ELb0ELb1ELb1ELb1ELb1ELb1ELb0ELb1ELb1ELb0EEENS1_21CollectiveEpilogueFwdINS6_IJSA_NS7_ILi256EEESB_EEES9_SE_SG_Li256ELb1ELb1ELb1ELb0EEENS1_36VarlenDynamicPersistentTileSchedulerILi128ELi96ELi256ELi128ELb1ELb1ELb1ELb1ELb0ELb1EEEEEEEEEvNT_6ParamsE)
        /*004c*/ 	.short	0x0380
        /*004e*/ 	.short	0x0b80


	//----- nvinfo : EIATTR_SW_WAR
	.align		4
.L_260:
        /*0050*/ 	.byte	0x04, 0x36
        /*0052*/ 	.short	(.L_262 - .L_261)
.L_261:
        /*0054*/ 	.word	0x00000008
.L_262:


//--------------------- .nv.info._ZN7cutlass13device_kernelIN5flash11enable_sm90INS1_16FlashAttnFwdSm90INS1_25CollectiveMainloopFwdSm90ILi2EN4cute5tupleIJNS5_1CILi1EEES8_S8_EEENS6_IJNS7_ILi128EEENS7_ILi96EEENS7_ILi64EEEEEELi256ENS_6half_tEfNS_4arch4Sm90ELb1ELb0ELb0ELb0ELb1ELb0ELb0ELb1ELb0ELb1ELb1ELb0EEENS1_21CollectiveEpilogueFwdINS6_IJSA_NS7_ILi256EEESB_EEES9_SE_SG_Li256ELb0ELb1ELb1ELb0EEENS1_19SingleTileSchedulerILb0ELb1ELb1ELi128EEEEEEEEEvNT_6ParamsE --------------------------
	.section	.nv.info._ZN7cutlass13device_kernelIN5flash11enable_sm90INS1_16FlashAttnFwdSm90INS1_25CollectiveMainloopFwdSm90ILi2EN4cute5tupleIJNS5_1CILi1EEES8_S8_EEENS6_IJNS7_ILi128EEENS7_ILi96EEENS7_ILi64EEEEEELi256ENS_6half_tEfNS_4arch4Sm90ELb1ELb0ELb0ELb0ELb1ELb0ELb0ELb1ELb0ELb1ELb1ELb0EEENS1_21CollectiveEpilogueFwdINS6_IJSA_NS7_ILi256EEESB_EEES9_SE_SG_Li256ELb0ELb1ELb1ELb0EEENS1_19SingleTileSchedulerILb0ELb1ELb1ELi128EEEEEEEEEvNT_6ParamsE,"",@"SHT_CUDA_INFO"
	.sectionflags	@""
	.align	4


	//----- nvinfo : EIATTR_CUDA_API_VERSION
	.align		4
        /*0000*/ 	.byte	0x04, 0x37
        /*0002*/ 	.short	(.L_264 - .L_263)
.L_263:
        /*0004*/ 	.word	0x00000082


	//----- nvinfo : EIATTR_KPARAM_INFO
	.align		4
.L_264:
        /*0008*/ 	.byte	0x04, 0x17
        /*000a*/ 	.short	(.L_266 - .L_265)
.L_265:
        /*000c*/ 	.word	0x00000000
        /*0010*/ 	.short	0x0000
        /*0012*/ 	.short	0x0000
        /*0014*/ 	.byte	0x00, 0xf0, 0x01, 0x28


	//----- nvinfo : EIATTR_SPARSE_MMA_MASK
	.align		4
.L_266:
        /*0018*/ 	.byte	0x03, 0x50
        /*001a*/ 	.short	0x0000


	//----- nvinfo : EIATTR_MAXREG_COUNT
	.align		4
        /*001c*/ 	.byte	0x03, 0x1b
        /*001e*/ 	.short	0x00a8


	//----- nvinfo : EIATTR_MERCURY_ISA_VERSION
	.align		4
        /*0020*/ 	.byte	0x03, 0x5f
        /*0022*/ 	.short	0x0101


	//----- nvinfo : EIATTR_VRC_CTA_INIT_COUNT
	.align		4
        /*0024*/ 	.byte	0x02, 0x4a
	.zero		1
	.zero		1


	//----- nvinfo : EIATTR_EXIT_INSTR_OFFSETS
	.align		4
        /*0028*/ 	.byte	0x04, 0x1c
        /*002a*/ 	.short	(.L_268 - .L_267)


	//   ....[0]....
.L_267:
        /*002c*/ 	.word	0x00000010


	//----- nvinfo : EIATTR_MAX_THREADS
	.align		4
.L_268:
        /*0030*/ 	.byte	0x04, 0x05
        /*0032*/ 	.short	(.L_270 - .L_269)
.L_269:
        /*0034*/ 	.word	0x00000180
        /*0038*/ 	.word	0x00000001
        /*003c*/ 	.word	0x00000001


	//----- nvinfo : EIATTR_CBANK_PARAM_SIZE
	.align		4
.L_270:
        /*0040*/ 	.byte	0x03, 0x19
        /*0042*/ 	.short	0x0a00


	//----- nvinfo : EIATTR_PARAM_CBANK
	.align		4
        /*0044*/ 	.byte	0x04, 0x0a
        /*0046*/ 	.short	(.L_272 - .L_271)
	.align		4
.L_271:
        /*0048*/ 	.word	index@(.nv.constant0._ZN7cutlass13device_kernelIN5flash11enable_sm90INS1_16FlashAttnFwdSm90INS1_25CollectiveMainloopFwdSm90ILi2EN4cute5tupleIJNS5_1CILi1EEES8_S8_EEENS6_IJNS7_ILi128EEENS7_ILi96EEENS7_ILi64EEEEEELi256ENS_6half_tEfNS_4arch4Sm90ELb1ELb0ELb0ELb0ELb1ELb0ELb0ELb1ELb0ELb1ELb1ELb0EEENS1_21CollectiveEpilogueFwdINS6_IJSA_NS7_ILi256EEESB_EEES9_SE_SG_Li256ELb0ELb1ELb1ELb0EEENS1_19SingleTileSchedulerILb0ELb1ELb1ELi128EEEEEEEEEvNT_6ParamsE)
        /*004c*/ 	.short	0x0380
        /*004e*/ 	.short	0x0a00


	//----- nvinfo : EIATTR_SW_WAR
	.align		4
.L_272:
        /*0050*/ 	.byte	0x04, 0x36
        /*0052*/ 	.short	(.L_274 - .L_273)
.L_273:
        /*0054*/ 	.word	0x00000008
.L_274:


//--------------------- .nv.info._ZN7cutlass13device_kernelIN5flash11enable_sm90INS1_16FlashAttnFwdSm90INS1_25CollectiveMainloopFwdSm90ILi2EN4cute5tupleIJNS5_1CILi1EEES8_S8_EEENS6_IJNS7_ILi128EEENS7_ILi96EEENS7_ILi64EEEEEELi256ENS_6half_tEfNS_4arch4Sm90ELb1ELb0ELb0ELb0ELb1ELb0ELb1ELb1ELb0ELb1ELb1ELb0EEENS1_21CollectiveEpilogueFwdINS6_IJSA_NS7_ILi256EEESB_EEES9_SE_SG_Li256ELb0ELb1ELb1ELb0EEENS1_19SingleTileSchedulerILb0ELb1ELb1ELi128EEEEEEEEEvNT_6ParamsE --------------------------
	.section	.nv.info._ZN7cutlass13device_kernelIN5flash11enable_sm90INS1_16FlashAttnFwdSm90INS1_25CollectiveMainloopFwdSm90ILi2EN4cute5tupleIJNS5_1CILi1EEES8_S8_EEENS6_IJNS7_ILi128EEENS7_ILi96EEENS7_ILi64EEEEEELi256ENS_6half_tEfNS_4arch4Sm90ELb1ELb0ELb0ELb0ELb1ELb0ELb1ELb1ELb0ELb1ELb1ELb0EEENS1_21CollectiveEpilogueFwdINS6_IJSA_NS7_ILi256EEESB_EEES9_SE_SG_Li256ELb0ELb1ELb1ELb0EEENS1_19SingleTileSchedulerILb0ELb1ELb1ELi128EEEEEEEEEvNT_6ParamsE,"",@"SHT_CUDA_INFO"
	.sectionflags	@""
	.align	4


	//----- nvinfo : EIATTR_CUDA_API_VERSION
	.align		4
        /*0000*/ 	.byte	0x04, 0x37
        /*0002*/ 	.short	(.L_276 - .L_275)
.L_275:
        /*0004*/ 	.word	0x00000082


	//----- nvinfo : EIATTR_KPARAM_INFO
	.align		4
.L_276:
        /*0008*/ 	.byte	0x04, 0x17
        /*000a*/ 	.short	(.L_278 - .L_277)
.L_277:
        /*000c*/ 	.word	0x00000000
        /*0010*/ 	.short	0x0000
        /*0012*/ 	.short	0x0000
        /*0014*/ 	.byte	0x00, 0xf0, 0x01, 0x2c


	//----- nvinfo : EIATTR_SPARSE_MMA_MASK
	.align		4
.L_278:
        /*0018*/ 	.byte	0x03, 0x50
        /*001a*/ 	.short	0x0000


	//----- nvinfo : EIATTR_MAXREG_COUNT
	.align		4
        /*001c*/ 	.byte	0x03, 0x1b
        /*001e*/ 	.short	0x00a8


	//----- nvinfo : EIATTR_MERCURY_ISA_VERSION
	.align		4
        /*0020*/ 	.byte	0x03, 0x5f
        /*0022*/ 	.short	0x0101


	//----- nvinfo : EIATTR_VRC_CTA_INIT_COUNT
	.align		4
        /*0024*/ 	.byte	0x02, 0x4a
	.zero		1
	.zero		1


	//----- nvinfo : EIATTR_EXIT_INSTR_OFFSETS
	.align		4
        /*0028*/ 	.byte	0x04, 0x1c
        /*002a*/ 	.short	(.L_280 - .L_279)


	//   ....[0]....
.L_279:
        /*002c*/ 	.word	0x00000010


	//----- nvinfo : EIATTR_MAX_THREADS
	.align		4
.L_280:
        /*0030*/ 	.byte	0x04, 0x05
        /*0032*/ 	.short	(.L_282 - .L_281)
.L_281:
        /*0034*/ 	.word	0x00000180
        /*0038*/ 	.word	0x00000001
        /*003c*/ 	.word	0x00000001


	//----- nvinfo : EIATTR_CBANK_PARAM_SIZE
	.align		4
.L_282:
        /*0040*/ 	.byte	0x03, 0x19
        /*0042*/ 	.short	0x0b00


	//----- nvinfo : EIATTR_PARAM_CBANK
	.align		4
        /*0044*/ 	.byte	0x04, 0x0a
        /*0046*/ 	.short	(.L_284 - .L_283)
	.align		4
.L_283:
        /*0048*/ 	.word	index@(.nv.constant0._ZN7cutlass13device_kernelIN5flash11enable_sm90INS1_16FlashAttnFwdSm90INS1_25CollectiveMainloopFwdSm90ILi2EN4cute5tupleIJNS5_1CILi1EEES8_S8_EEENS6_IJNS7_ILi128EEENS7_ILi96EEENS7_ILi64EEEEEELi256ENS_6half_tEfNS_4arch4Sm90ELb1ELb0ELb0ELb0ELb1ELb0ELb1ELb1ELb0ELb1ELb1ELb0EEENS1_21CollectiveEpilogueFwdINS6_IJSA_NS7_ILi256EEESB_EEES9_SE_SG_Li256ELb0ELb1ELb1ELb0EEENS1_19SingleTileSchedulerILb0ELb1ELb1ELi128EEEEEEEEEvNT_6ParamsE)
        /*004c*/ 	.short	0x0380
        /*004e*/ 	.short	0x0b00


	//----- nvinfo : EIATTR_SW_WAR
	.align		4
.L_284:
        /*0050*/ 	.byte	0x04, 0x36
        /*0052*/ 	.short	(.L_286 - .L_285)
.L_285:
        /*0054*/ 	.word	0x00000008
.L_286:


//--------------------- .nv.info._ZN7cutlass13device_kernelIN5flash11enable_sm90INS1_16FlashAttnFwdSm90INS1_25CollectiveMainloopFwdSm90ILi2EN4cute5tupleIJNS5_1CILi1EEES8_S8_EEENS6_IJNS7_ILi128EEENS7_ILi96EEENS7_ILi64EEEEEELi256ENS_6half_tEfNS_4arch4Sm90ELb1ELb0ELb0ELb1ELb1ELb0ELb0ELb1ELb0ELb1ELb1ELb0EEENS1_21CollectiveEpilogueFwdINS6_IJSA_NS7_ILi256EEESB_EEES9_SE_SG_Li256ELb1ELb1ELb1ELb0EEENS1_36VarlenDynamicPersistentTileSchedulerILi128ELi96ELi256ELi128ELb1ELb1ELb1ELb1ELb1ELb1EEEEEEEEEvNT_6ParamsE --------------------------
	.section	.nv.info._ZN7cutlass13device_kernelIN5flash11enable_sm90INS1_16FlashAttnFwdSm90INS1_25CollectiveMainloopFwdSm90ILi2EN4cute5tupleIJNS5_1CILi1EEES8_S8_EEENS6_IJNS7_ILi128EEENS7_ILi96EEENS7_ILi64EEEEEELi256ENS_6half_tEfNS_4arch4Sm90ELb1ELb0ELb0ELb1ELb1ELb0ELb0ELb1ELb0ELb1ELb1ELb0EEENS1_21CollectiveEpilogueFwdINS6_IJSA_NS7_ILi256EEESB_EEES9_SE_SG_Li256ELb1ELb1ELb1ELb0EEENS1_36VarlenDynamicPersistentTileSchedulerILi128ELi96ELi256ELi128ELb1ELb1ELb1ELb1ELb1ELb1EEEEEEEEEvNT_6ParamsE,"",@"SHT_CUDA_INFO"
	.sectionflags	@""
	.align	4


	//----- nvinfo : EIATTR_CUDA_API_VERSION
	.align		4
        /*0000*/ 	.byte	0x04, 0x37
        /*0002*/ 	.short	(.L_288 - .L_287)
.L_287:
        /*0004*/ 	.word	0x00000082


	//----- nvinfo : EIATTR_KPARAM_INFO
	.align		4
.L_288:
        /*0008*/ 	.byte	0x04, 0x17
        /*000a*/ 	.short	(.L_290 - .L_289)
.L_289:
        /*000c*/ 	.word	0x00000000
        /*0010*/ 	.short	0x0000
        /*0012*/ 	.short	0x0000
        /*0014*/ 	.byte	0x00, 0xf0, 0x01, 0x2a


	//----- nvinfo : EIATTR_SPARSE_MMA_MASK
	.align		4
.L_290:
        /*0018*/ 	.byte	0x03, 0x50
        /*001a*/ 	.short	0x0000


	//----- nvinfo : EIATTR_MAXREG_COUNT
	.align		4
        /*001c*/ 	.byte	0x03, 0x1b
        /*001e*/ 	.short	0x00a8


	//----- nvinfo : EIATTR_MERCURY_ISA_VERSION
	.align		4
        /*0020*/ 	.byte	0x03, 0x5f
        /*0022*/ 	.short	0x0101


	//----- nvinfo : EIATTR_VRC_CTA_INIT_COUNT
	.align		4
        /*0024*/ 	.byte	0x02, 0x4a
	.zero		1
	.zero		1


	//----- nvinfo : EIATTR_EXIT_INSTR_OFFSETS
	.align		4
        /*0028*/ 	.byte	0x04, 0x1c
        /*002a*/ 	.short	(.L_292 - .L_291)


	//   ....[0]....
.L_291:
        /*002c*/ 	.word	0x00000010


	//----- nvinfo : EIATTR_MAX_THREADS
	.align		4
.L_292:
        /*0030*/ 	.byte	0x04, 0x05
        /*0032*/ 	.short	(.L_294 - .L_293)
.L_293:
        /*0034*/ 	.word	0x00000180
        /*0038*/ 	.word	0x00000001
        /*003c*/ 	.word	0x00000001


	//----- nvinfo : EIATTR_CBANK_PARAM_SIZE
	.align		4
.L_294:
        /*0040*/ 	.byte	0x03, 0x19
        /*0042*/ 	.short	0x0a80


	//----- nvinfo : EIATTR_PARAM_CBANK
	.align		4
        /*0044*/ 	.byte	0x04, 0x0a
        /*0046*/ 	.short	(.L_296 - .L_295)
	.align		4
.L_295:
        /*0048*/ 	.word	index@(.nv.constant0._ZN7cutlass13device_kernelIN5flash11enable_sm90INS1_16FlashAttnFwdSm90INS1_25CollectiveMainloopFwdSm90ILi2EN4cute5tupleIJNS5_1CILi1EEES8_S8_EEENS6_IJNS7_ILi128EEENS7_ILi96EEENS7_ILi64EEEEEELi256ENS_6half_tEfNS_4arch4Sm90ELb1ELb0ELb0ELb1ELb1ELb0ELb0ELb1ELb0ELb1ELb1ELb0EEENS1_21CollectiveEpilogueFwdINS6_IJSA_NS7_ILi256EEESB_EEES9_SE_SG_Li256ELb1ELb1ELb1ELb0EEENS1_36VarlenDynamicPersistentTileSchedulerILi128ELi96ELi256ELi128ELb1ELb1ELb1ELb1ELb1ELb1EEEEEEEEEvNT_6ParamsE)
        /*004c*/ 	.short	0x0380
        /*004e*/ 	.short	0x0a80


	//----- nvinfo : EIATTR_SW_WAR
	.align		4
.L_296:
        /*0050*/ 	.byte	0x04, 0x36
        /*0052*/ 	.short	(.L_298 - .L_297)
.L_297:
        /*0054*/ 	.word	0x00000008
.L_298:


//--------------------- .nv.info._ZN7cutlass13device_kernelIN5flash11enable_sm90INS1_16FlashAttnFwdSm90INS1_25CollectiveMainloopFwdSm90ILi2EN4cute5tupleIJNS5_1CILi1EEES8_S8_EEENS6_IJNS7_ILi128EEENS7_ILi96EEENS7_ILi64EEEEEELi256ENS_6half_tEfNS_4arch4Sm90ELb1ELb0ELb0ELb1ELb1ELb1ELb0ELb1ELb0ELb1ELb1ELb0EEENS1_21CollectiveEpilogueFwdINS6_IJSA_NS7_ILi256EEESB_EEES9_SE_SG_Li256ELb1ELb1ELb1ELb0EEENS1_36VarlenDynamicPersistentTileSchedulerILi128ELi96ELi256ELi128ELb1ELb1ELb1ELb1ELb1ELb1EEEEEEEEEvNT_6ParamsE --------------------------
	.section	.nv.info._ZN7cutlass13device_kernelIN5flash11enable_sm90INS1_16FlashAttnFwdSm90INS1_25CollectiveMainloopFwdSm90ILi2EN4cute5tupleIJNS5_1CILi1EEES8_S8_EEENS6_IJNS7_ILi128EEENS7_ILi96EEENS7_ILi64EEEEEELi256ENS_6half_tEfNS_4arch4Sm90ELb1ELb0ELb0ELb1ELb1ELb1ELb0ELb1ELb0ELb1ELb1ELb0EEENS1_21CollectiveEpilogueFwdINS6_IJSA_NS7_ILi256EEESB_EEES9_SE_SG_Li256ELb1ELb1ELb1ELb0EEENS1_36VarlenDynamicPersistentTileSchedulerILi128ELi96ELi256ELi128ELb1ELb1ELb1ELb1ELb1ELb1EEEEEEEEEvNT_6ParamsE,"",@"SHT_CUDA_INFO"
	.sectionflags	@""
	.align	4


	//----- nvinfo : EIATTR_CUDA_API_VERSION
	.align		4
        /*0000*/ 	.byte	0x04, 0x37
        /*0002*/ 	.short	(.L_300 - .L_299)
.L_299:
        /*0004*/ 	.word	0x00000082


	//----- nvinfo : EIATTR_KPARAM_INFO
	.align		4
.L_300:
        /*0008*/ 	.byte	0x04, 0x17
        /*000a*/ 	.short	(.L_302 - .L_301)
.L_301:
        /*000c*/ 	.word	0x00000000
        /*0010*/ 	.short	0x0000
        /*0012*/ 	.short	0x0000
        /*0014*/ 	.byte	0x00, 0xf0, 0x01, 0x2a


	//----- nvinfo : EIATTR_SPARSE_MMA_MASK
	.align		4
.L_302:
        /*0018*/ 	.byte	0x03, 0x50
        /*001a*/ 	.short	0x0000


	//----- nvinfo : EIATTR_MAXREG_COUNT
	.align		4
        /*001c*/ 	.byte	0x03, 0x1b
        /*001e*/ 	.short	0x00a8


	//----- nvinfo : EIATTR_MERCURY_ISA_VERSION
	.align		4
        /*0020*/ 	.byte	0x03, 0x5f
        /*0022*/ 	.short	0x0101


	//----- nvinfo : EIATTR_VRC_CTA_INIT_COUNT
	.align		4
        /*0024*/ 	.byte	0x02, 0x4a
	.zero		1
	.zero		1


	//----- nvinfo : EIATTR_EXIT_INSTR_OFFSETS
	.align		4
        /*0028*/ 	.byte	0x04, 0x1c
        /*002a*/ 	.short	(.L_304 - .L_303)


	//   ....[0]....
.L_303:
        /*002c*/ 	.word	0x00000010


	//----- nvinfo : EIATTR_MAX_THREADS
	.align		4
.L_304:
        /*0030*/ 	.byte	0x04, 0x05
        /*0032*/ 	.short	(.L_306 - .L_305)
.L_305:
        /*0034*/ 	.word	0x00000180
        /*0038*/ 	.word	0x00000001
        /*003c*/ 	.word	0x00000001


	//----- nvinfo : EIATTR_CBANK_PARAM_SIZE
	.align		4
.L_306:
        /*0040*/ 	.byte	0x03, 0x19
        /*0042*/ 	.short	0x0a80


	//----- nvinfo : EIATTR_PARAM_CBANK
	.align		4
        /*0044*/ 	.byte	0x04, 0x0a
        /*0046*/ 	.short	(.L_308 - .L_307)
	.align		4
.L_307:
        /*0048*/ 	.word	index@(.nv.constant0._ZN7cutlass13device_kernelIN5flash11enable_sm90INS1_16FlashAttnFwdSm90INS1_25CollectiveMainloopFwdSm90ILi2EN4cute5tupleIJNS5_1CILi1EEES8_S8_EEENS6_IJNS7_ILi128EEENS7_ILi96EEENS7_ILi64EEEEEELi256ENS_6half_tEfNS_4arch4Sm90ELb1ELb0ELb0ELb1ELb1ELb1ELb0ELb1ELb0ELb1ELb1ELb0EEENS1_21CollectiveEpilogueFwdINS6_IJSA_NS7_ILi256EEESB_EEES9_SE_SG_Li256ELb1ELb1ELb1ELb0EEENS1_36VarlenDynamicPersistentTileSchedulerILi128ELi96ELi256ELi128ELb1ELb1ELb1ELb1ELb1ELb1EEEEEEEEEvNT_6ParamsE)
        /*004c*/ 	.short	0x0380
        /*004e*/ 	.short	0x0a80


	//----- nvinfo : EIATTR_SW_WAR
	.align		4
.L_308:
        /*0050*/ 	.byte	0x04, 0x36
        /*0052*/ 	.short	(.L_310 - .L_309)
.L_309:
        /*0054*/ 	.word	0x00000008
.L_310:


//--------------------- .nv.info._ZN7cutlass13device_kernelIN5flash11enable_sm90INS1_16FlashAttnFwdSm90INS1_25CollectiveMainloopFwdSm90ILi2EN4cute5tupleIJNS5_1CILi1EEES8_S8_EEENS6_IJNS7_ILi128EEENS7_ILi96EEENS7_ILi64EEEEEELi256ENS_6half_tEfNS_4arch4Sm90ELb1ELb0ELb0ELb1ELb1ELb0ELb1ELb1ELb0ELb1ELb1ELb0EEENS1_21CollectiveEpilogueFwdINS6_IJSA_NS7_ILi256EEESB_EEES9_SE_SG_Li256ELb1ELb1ELb1ELb0EEENS1_36VarlenDynamicPersistentTileSchedulerILi128ELi96ELi256ELi128ELb1ELb1ELb1ELb1ELb1ELb1EEEEEEEEEvNT_6ParamsE --------------------------
	.section	.nv.info._ZN7cutlass13device_kernelIN5flash11enable_sm90INS1_16FlashAttnFwdSm90INS1_25CollectiveMainloopFwdSm90ILi2EN4cute5tupleIJNS5_1CILi1EEES8_S8_EEENS6_IJNS7_ILi128EEENS7_ILi96EEENS7_ILi64EEEEEELi256ENS_6half_tEfNS_4arch4Sm90ELb1ELb0ELb0ELb1ELb1ELb0ELb1ELb1ELb0ELb1ELb1ELb0EEENS1_21CollectiveEpilogueFwdINS6_IJSA_NS7_ILi256EEESB_EEES9_SE_SG_Li256ELb1ELb1ELb1ELb0EEENS1_36VarlenDynamicPersistentTileSchedulerILi128ELi96ELi256ELi128ELb1ELb1ELb1ELb1ELb1ELb1EEEEEEEEEvNT_6ParamsE,"",@"SHT_CUDA_INFO"
	.sectionflags	@""
	.align	4


	//----- nvinfo : EIATTR_CUDA_API_VERSION
	.align		4
        /*0000*/ 	.byte	0x04, 0x37
        /*0002*/ 	.short	(.L_312 - .L_311)
.L_311:
        /*0004*/ 	.word	0x00000082


	//----- nvinfo : EIATTR_KPARAM_INFO
	.align		4
.L_312:
        /*0008*/ 	.byte	0x04, 0x17
        /*000a*/ 	.short	(.L_314 - .L_313)
.L_313:
        /*000c*/ 	.word	0x00000000
        /*0010*/ 	.short	0x0000
        /*0012*/ 	.short	0x0000
        /*0014*/ 	.byte	0x00, 0xf0, 0x01, 0x2e


	//----- nvinfo : EIATTR_SPARSE_MMA_MASK
	.align		4
.L_314:
        /*0018*/ 	.byte	0x03, 0x50
        /*001a*/ 	.short	0x0000


	//----- nvinfo : EIATTR_MAXREG_COUNT
	.align		4
        /*001c*/ 	.byte	0x03, 0x1b
        /*001e*/ 	.short	0x00a8


	//----- nvinfo : EIATTR_MERCURY_ISA_VERSION
	.align		4
        /*0020*/ 	.byte	0x03, 0x5f
        /*0022*/ 	.short	0x0101


	//----- nvinfo : EIATTR_VRC_CTA_INIT_COUNT
	.align		4
        /*0024*/ 	.byte	0x02, 0x4a
	.zero		1
	.zero		1


	//----- nvinfo : EIATTR_EXIT_INSTR_OFFSETS
	.align		4
        /*0028*/ 	.byte	0x04, 0x1c
        /*002a*/ 	.short	(.L_316 - .L_315)


	//   ....[0]....
.L_315:
        /*002c*/ 	.word	0x00000010


	//----- nvinfo : EIATTR_MAX_THREADS
	.align		4
.L_316:
        /*0030*/ 	.byte	0x04, 0x05
        /*0032*/ 	.short	(.L_318 - .L_317)
.L_317:
        /*0034*/ 	.word	0x00000180
        /*0038*/ 	.word	0x00000001
        /*003c*/ 	.word	0x00000001


	//----- nvinfo : EIATTR_CBANK_PARAM_SIZE
	.align		4
.L_318:
        /*0040*/ 	.byte	0x03, 0x19
        /*0042*/ 	.short	0x0b80


	//----- nvinfo : EIATTR_PARAM_CBANK
	.align		4
        /*0044*/ 	.byte	0x04, 0x0a
        /*0046*/ 	.short	(.L_320 - .L_319)
	.align		4
.L_319:
        /*0048*/ 	.word	index@(.nv.constant0._ZN7cutlass13device_kernelIN5flash11enable_sm90INS1_16FlashAttnFwdSm90INS1_25CollectiveMainloopFwdSm90ILi2EN4cute5tupleIJNS5_1CILi1EEES8_S8_EEENS6_IJNS7_ILi128EEENS7_ILi96EEENS7_ILi64EEEEEELi256ENS_6half_tEfNS_4arch4Sm90ELb1ELb0ELb0ELb1ELb1ELb0ELb1ELb1ELb0ELb1ELb1ELb0EEENS1_21CollectiveEpilogueFwdINS6_IJSA_NS7_ILi256EEESB_EEES9_SE_SG_Li256ELb1ELb1ELb1ELb0EEENS1_36VarlenDynamicPersistentTileSchedulerILi128ELi96ELi256ELi128ELb1ELb1ELb1ELb1ELb1ELb1EEEEEEEEEvNT_6ParamsE)
        /*004c*/ 	.short	0x0380
        /*004e*/ 	.short	0x0b80


	//----- nvinfo : EIATTR_SW_WAR
	.align		4
.L_320:
        /*0050*/ 	.byte	0x04, 0x36
        /*0052*/ 	.short	(.L_322 - .L_321)
.L_321:
        /*0054*/ 	.word	0x00000008
.L_322:


//--------------------- .nv.info._ZN7cutlass13device_kernelIN5flash11enable_sm90INS1_16FlashAttnFwdSm90INS1_25CollectiveMainloopFwdSm90ILi2EN4cute5tupleIJNS5_1CILi1EEES8_S8_EEENS6_IJNS7_ILi128EEENS7_ILi96EEENS7_ILi64EEEEEELi256ENS_6half_tEfNS_4arch4Sm90ELb1ELb0ELb0ELb1ELb1ELb1ELb1ELb1ELb0ELb1ELb1ELb0EEENS1_21CollectiveEpilogueFwdINS6_IJSA_NS7_ILi256EEESB_EEES9_SE_SG_Li256ELb1ELb1ELb1ELb0EEENS1_36VarlenDynamicPersistentTileSchedulerILi128ELi96ELi256ELi128ELb1ELb1ELb1ELb1ELb1ELb1EEEEEEEEEvNT_6ParamsE --------------------------
	.section	.nv.info._ZN7cutlass13device_kernelIN5flash11enable_sm90INS1_16FlashAttnFwdSm90INS1_25CollectiveMainloopFwdSm90ILi2EN4cute5tupleIJNS5_1CILi1EEES8_S8_EEENS6_IJNS7_ILi128EEENS7_ILi96EEENS7_ILi64EEEEEELi256ENS_6half_tEfNS_4arch4Sm90ELb1ELb0ELb0ELb1ELb1ELb1ELb1ELb1ELb0ELb1ELb1ELb0EEENS1_21CollectiveEpilogueFwdINS6_IJSA_NS7_ILi256EEESB_EEES9_SE_SG_Li256ELb1ELb1ELb1ELb0EEENS1_36VarlenDynamicPersistentTileSchedulerILi128ELi96ELi256ELi128ELb1ELb1ELb1ELb1ELb1ELb1EEEEEEEEEvNT_6ParamsE,"",@"SHT_CUDA_INFO"
	.sectionflags	@""
	.align	4


	//----- nvinfo : EIATTR_CUDA_API_VERSION
	.align		4
        /*0000*/ 	.byte	0x04, 0x37
        /*0002*/ 	.short	(.L_324 - .L_323)
.L_323:
        /*0004*/ 	.word	0x00000082


	//----- nvinfo : EIATTR_KPARAM_INFO
	.align		4
.L_324:
        /*0008*/ 	.byte	0x04, 0x17
        /*000a*/ 	.short	(.L_326 - .L_325)
.L_325:
        /*000c*/ 	.word	0x00000000
        /*0010*/ 	.short	0x0000
        /*0012*/ 	.short	0x0000
        /*0014*/ 	.byte	0x00, 0xf0, 0x01, 0x2e


	//----- nvinfo : EIATTR_SPARSE_MMA_MASK
	.align		4
.L_326:
        /*0018*/ 	.byte	0x03, 0x50
        /*001a*/ 	.short	0x0000


	//----- nvinfo : EIATTR_MAXREG_COUNT
	.align		4
        /*001c*/ 	.byte	0x03, 0x1b
        /*001e*/ 	.short	0x00a8


	//----- nvinfo : EIATTR_MERCURY_ISA_VERSION
	.align		4
        /*0020*/ 	.byte	0x03, 0x5f
        /*0022*/ 	.short	0x0101


	//----- nvinfo : EIATTR_VRC_CTA_INIT_COUNT
	.align		4
        /*0024*/ 	.byte	0x02, 0x4a
	.zero		1
	.zero		1


	//----- nvinfo : EIATTR_EXIT_INSTR_OFFSETS
	.align		4
        /*0028*/ 	.byte	0x04, 0x1c
        /*002a*/ 	.short	(.L_328 - .L_327)


	//   ....[0]....
.L_327:
        /*002c*/ 	.word	0x00000010


	//----- nvinfo : EIATTR_MAX_THREADS
	.align		4
.L_328:
        /*0030*/ 	.byte	0x04, 0x05
        /*0032*/ 	.short	(.L_330 - .L_329)
.L_329:
        /*0034*/ 	.word	0x00000180
        /*0038*/ 	.word	0x00000001
        /*003c*/ 	.word	0x00000001


	//----- nvinfo : EIATTR_CBANK_PARAM_SIZE
	.align		4
.L_330:
        /*0040*/ 	.byte	0x03, 0x19
        /*0042*/ 	.short	0x0b80


	//----- nvinfo : EIATTR_PARAM_CBANK
	.align		4
        /*0044*/ 	.byte	0x04, 0x0a
        /*0046*/ 	.short	(.L_332 - .L_331)
	.align		4
.L_331:
        /*0048*/ 	.word	index@(.nv.constant0._ZN7cutlass13device_kernelIN5flash11enable_sm90INS1_16FlashAttnFwdSm90INS1_25CollectiveMainloopFwdSm90ILi2EN4cute5tupleIJNS5_1CILi1EEES8_S8_EEENS6_IJNS7_ILi128EEENS7_ILi96EEENS7_ILi64EEEEEELi256ENS_6half_tEfNS_4arch4Sm90ELb1ELb0ELb0ELb1ELb1ELb1ELb1ELb1ELb0ELb1ELb1ELb0EEENS1_21CollectiveEpilogueFwdINS6_IJSA_NS7_ILi256EEESB_EEES9_SE_SG_Li256ELb1ELb1ELb1ELb0EEENS1_36VarlenDynamicPersistentTileSchedulerILi128ELi96ELi256ELi128ELb1ELb1ELb1ELb1ELb1ELb1EEEEEEEEEvNT_6ParamsE)
        /*004c*/ 	.short	0x0380
        /*004e*/ 	.short	0x0b80


	//----- nvinfo : EIATTR_SW_WAR
	.align		4
.L_332:
        /*0050*/ 	.byte	0x04, 0x36
        /*0052*/ 	.short	(.L_334 - .L_333)
.L_333:
        /*0054*/ 	.word	0x00000008
.L_334:


//--------------------- .nv.callgraph             --------------------------
	.section	.nv.callgraph,"",@"SHT_CUDA_CALLGRAPH"
	.align	4
	.sectionentsize	8
	.align		4
        /*0000*/ 	.word	0x00000000
	.align		4
        /*0004*/ 	.word	0xffffffff
	.align		4
        /*0008*/ 	.word	0x00000000
	.align		4
        /*000c*/ 	.word	0xfffffffe
	.align		4
        /*0010*/ 	.word	0x00000000
	.align		4
        /*0014*/ 	.word	0xfffffffd
	.align		4
        /*0018*/ 	.word	0x00000000
	.align		4
        /*001c*/ 	.word	0xfffffffc


//--------------------- .nv.constant4             --------------------------
	.section	.nv.constant4,"a",@progbits
	.align	8
	.align		8
.nv.constant4:
        /*0000*/ 	.dword	_ZN81_INTERNAL_2a66907c_45_flash_fwd_hdim64_256_fp16_paged_split_sm90_cu_49158569_32784cuda3std3__45__cpo5beginE
	.align		8
        /*0008*/ 	.dword	_ZN81_INTERNAL_2a66907c_45_flash_fwd_hdim64_256_fp16_paged_split_sm90_cu_49158569_32784cuda3std3__45__cpo3endE
	.align		8
        /*0010*/ 	.dword	_ZN81_INTERNAL_2a66907c_45_flash_fwd_hdim64_256_fp16_paged_split_sm90_cu_49158569_32784cuda3std3__45__cpo6cbeginE
	.align		8
        /*0018*/ 	.dword	_ZN81_INTERNAL_2a66907c_45_flash_fwd_hdim64_256_fp16_paged_split_sm90_cu_49158569_32784cuda3std3__45__cpo4cendE
	.align		8
        /*0020*/ 	.dword	_ZN81_INTERNAL_2a66907c_45_flash_fwd_hdim64_256_fp16_paged_split_sm90_cu_49158569_32784cuda3std3__483_GLOBAL__N__2a66907c_45_flash_fwd_hdim64_256_fp16_paged_split_sm90_cu_49158569_32786ignoreE
	.align		8
        /*0028*/ 	.dword	_ZN81_INTERNAL_2a66907c_45_flash_fwd_hdim64_256_fp16_paged_split_sm90_cu_49158569_32784cuda3std3__419piecewise_constructE
	.align		8
        /*0030*/ 	.dword	_ZN81_INTERNAL_2a66907c_45_flash_fwd_hdim64_256_fp16_paged_split_sm90_cu_49158569_32784cuda3std3__48in_placeE
	.align		8
        /*0038*/ 	.dword	_ZN81_INTERNAL_2a66907c_45_flash_fwd_hdim64_256_fp16_paged_split_sm90_cu_49158569_32784cuda3std6ranges3__45__cpo4swapE
	.align		8
        /*0040*/ 	.dword	_ZN81_INTERNAL_2a66907c_45_flash_fwd_hdim64_256_fp16_paged_split_sm90_cu_49158569_32784cuda3std6ranges3__45__cpo9iter_moveE
	.align		8
        /*0048*/ 	.dword	_ZN81_INTERNAL_2a66907c_45_flash_fwd_hdim64_256_fp16_paged_split_sm90_cu_49158569_32784cute7productE
	.align		8
        /*0050*/ 	.dword	_ZN81_INTERNAL_2a66907c_45_flash_fwd_hdim64_256_fp16_paged_split_sm90_cu_49158569_32784cute1_E


//--------------------- .text._ZN7cutlass13device_kernelIN5flash11enable_sm90INS1_16FlashAttnFwdSm90INS1_25CollectiveMainloopFwdSm90ILi2EN4cute5tupleIJNS5_1CILi1EEES8_S8_EEENS6_IJNS7_ILi128EEENS7_ILi96EEENS7_ILi64EEEEEELi256ENS_6half_tEfNS_4arch4Sm90ELb0ELb0ELb0ELb0ELb1ELb0ELb0ELb1ELb0ELb1ELb1ELb0EEENS1_21CollectiveEpilogueFwdINS6_IJSA_NS7_ILi256EEESB_EEES9_SE_SG_Li256ELb0ELb1ELb1ELb0EEENS1_19SingleTileSchedulerILb0ELb1ELb1ELi128EEEEEEEEEvNT_6ParamsE --------------------------
	.section	.text._ZN7cutlass13device_kernelIN5flash11enable_sm90INS1_16FlashAttnFwdSm90INS1_25CollectiveMainloopFwdSm90ILi2EN4cute5tupleIJNS5_1CILi1EEES8_S8_EEENS6_IJNS7_ILi128EEENS7_ILi96EEENS7_ILi64EEEEEELi256ENS_6half_tEfNS_4arch4Sm90ELb0ELb0ELb0ELb0ELb1ELb0ELb0ELb1ELb0ELb1ELb1ELb0EEENS1_21CollectiveEpilogueFwdINS6_IJSA_NS7_ILi256EEESB_EEES9_SE_SG_Li256ELb0ELb1ELb1ELb0EEENS1_19SingleTileSchedulerILb0ELb1ELb1ELi128EEEEEEEEEvNT_6ParamsE,"ax",@progbits
	.align	128
.text._ZN7cutlass13device_kernelIN5flash11enable_sm90INS1_16FlashAttnFwdSm90INS1_25CollectiveMainloopFwdSm90ILi2EN4cute5tupleIJNS5_1CILi1EEES8_S8_EEENS6_IJNS7_ILi128EEENS7_ILi96EEENS7_ILi64EEEEEELi256ENS_6half_tEfNS_4arch4Sm90ELb0ELb0ELb0ELb0ELb1ELb0ELb0ELb1ELb0ELb1ELb1ELb0EEENS1_21CollectiveEpilogueFwdINS6_IJSA_NS7_ILi256EEESB_EEES9_SE_SG_Li256ELb0ELb1ELb1ELb0EEENS1_19SingleTileSchedulerILb0ELb1ELb1ELi128EEEEEEEEEvNT_6ParamsE:
        .type           _ZN7cutlass13device_kernelIN5flash11enable_sm90INS1_16FlashAttnFwdSm90INS1_25CollectiveMainloopFwdSm90ILi2EN4cute5tupleIJNS5_1CILi1EEES8_S8_EEENS6_IJNS7_ILi128EEENS7_ILi96EEENS7_ILi64EEEEEELi256ENS_6half_tEfNS_4arch4Sm90ELb0ELb0ELb0ELb0ELb1ELb0ELb0ELb1ELb0ELb1ELb1ELb0EEENS1_21CollectiveEpilogueFwdINS6_IJSA_NS7_ILi256EEESB_EEES9_SE_SG_Li256ELb0ELb1ELb1ELb0EEENS1_19SingleTileSchedulerILb0ELb1ELb1ELi128EEEEEEEEEvNT_6ParamsE,@function
        .size           _ZN7cutlass13device_kernelIN5flash11enable_sm90INS1_16FlashAttnFwdSm90INS1_25CollectiveMainloopFwdSm90ILi2EN4cute5tupleIJNS5_1CILi1EEES8_S8_EEENS6_IJNS7_ILi128EEENS7_ILi96EEENS7_ILi64EEEEEELi256ENS_6half_tEfNS_4arch4Sm90ELb0ELb0ELb0ELb0ELb1ELb0ELb0ELb1ELb0ELb1ELb1ELb0EEENS1_21CollectiveEpilogueFwdINS6_IJSA_NS7_ILi256EEESB_EEES9_SE_SG_Li256ELb0ELb1ELb1ELb0EEENS1_19SingleTileSchedulerILb0ELb1ELb1ELi128EEEEEEEEEvNT_6ParamsE,(.L_x_18 - _ZN7cutlass13device_kernelIN5flash11enable_sm90INS1_16FlashAttnFwdSm90INS1_25CollectiveMainloopFwdSm90ILi2EN4cute5tupleIJNS5_1CILi1EEES8_S8_EEENS6_IJNS7_ILi128EEENS7_ILi96EEENS7_ILi64EEEEEELi256ENS_6half_tEfNS_4arch4Sm90ELb0ELb0ELb0ELb0ELb1ELb0ELb0ELb1ELb0ELb1ELb1ELb0EEENS1_21CollectiveEpilogueFwdINS6_IJSA_NS7_ILi256EEESB_EEES9_SE_SG_Li256ELb0ELb1ELb1ELb0EEENS1_19SingleTileSchedulerILb0ELb1ELb1ELi128EEEEEEEEEvNT_6ParamsE)
        .other          _ZN7cutlass13device_kernelIN5flash11enable_sm90INS1_16FlashAttnFwdSm90INS1_25CollectiveMainloopFwdSm90ILi2EN4cute5tupleIJNS5_1CILi1EEES8_S8_EEENS6_IJNS7_ILi128EEENS7_ILi96EEENS7_ILi64EEEEEELi256ENS_6half_tEfNS_4arch4Sm90ELb0ELb0ELb0ELb0ELb1ELb0ELb0ELb1ELb0ELb1ELb1ELb0EEENS1_21CollectiveEpilogueFwdINS6_IJSA_NS7_ILi256EEESB_EEES9_SE_SG_Li256ELb0ELb1ELb1ELb0EEENS1_19SingleTileSchedulerILb0ELb1ELb1ELi128EEEEEEEEEvNT_6ParamsE,@"STO_CUDA_ENTRY STV_DEFAULT"
_ZN7cutlass13device_kernelIN5flash11enable_sm90INS1_16FlashAttnFwdSm90INS1_25CollectiveMainloopFwdSm90ILi2EN4cute5tupleIJNS5_1CILi1EEES8_S8_EEENS6_IJNS7_ILi128EEENS7_ILi96EEENS7_ILi64EEEEEELi256ENS_6half_tEfNS_4arch4Sm90ELb0ELb0ELb0ELb0ELb1ELb0ELb0ELb1ELb0ELb1ELb1ELb0EEENS1_21CollectiveEpilogueFwdINS6_IJSA_NS7_ILi256EEESB_EEES9_SE_SG_Li256ELb0ELb1ELb1ELb0EEENS1_19SingleTileSchedulerILb0ELb1ELb1ELi128EEEEEEEEEvNT_6ParamsE:
[----:B------:R-:W-:Y:S01]  /*0000*/  LDC R1, c[0x0][0x37c] ;  /* 0x0000df00ff017b82 */ /* 0x000fe20000000800 */
[----:B------:R-:W-:Y:S05]  /*0010*/  EXIT ;  /* 0x000000000000794d */ /* 0x000fea0003800000 */
.L_x_0:
[----:B------:R-:W-:-:S00]  /*0020*/  BRA `(.L_x_0) ;  /* 0xfffffffc00fc7947 */ /* 0x000fc0000383ffff */
[----:B------:R-:W-:-:S00]  /*0030*/  NOP ;  /* 0x0000000000007918 */ /* 0x000fc00000000000 */
        /* <DEDUP_REMOVED lines=12> */
.L_x_18:


//--------------------- .text._ZN7cutlass13device_kernelIN5flash11enable_sm90INS1_16FlashAttnFwdSm90INS1_25CollectiveMainloopFwdSm90ILi2EN4cute5tupleIJNS5_1CILi1EEES8_S8_EEENS6_IJNS7_ILi128EEENS7_ILi96EEENS7_ILi64EEEEEELi256ENS_6half_tEfNS_4arch4Sm90ELb0ELb0ELb0ELb0ELb1ELb0ELb1ELb1ELb0ELb1ELb1ELb0EEENS1_21CollectiveEpilogueFwdINS6_IJSA_NS7_ILi256EEESB_EEES9_SE_SG_Li256ELb0ELb1ELb1ELb0EEENS1_19SingleTileSchedulerILb0ELb1ELb1ELi128EEEEEEEEEvNT_6ParamsE --------------------------
	.section	.text._ZN7cutlass13device_kernelIN5flash11enable_sm90INS1_16FlashAttnFwdSm90INS1_25CollectiveMainloopFwdSm90ILi2EN4cute5tupleIJNS5_1CILi1EEES8_S8_EEENS6_IJNS7_ILi128EEENS7_ILi96EEENS7_ILi64EEEEEELi256ENS_6half_tEfNS_4arch4Sm90ELb0ELb0ELb0ELb0ELb1ELb0ELb1ELb1ELb0ELb1ELb1ELb0EEENS1_21CollectiveEpilogueFwdINS6_IJSA_NS7_ILi256EEESB_EEES9_SE_SG_Li256ELb0ELb1ELb1ELb0EEENS1_19SingleTileSchedulerILb0ELb1ELb1ELi128EEEEEEEEEvNT_6ParamsE,"ax",@progbits
	.align	128
.text._ZN7cutlass13device_kernelIN5flash11enable_sm90INS1_16FlashAttnFwdSm90INS1_25CollectiveMainloopFwdSm90ILi2EN4cute5tupleIJNS5_1CILi1EEES8_S8_EEENS6_IJNS7_ILi128EEENS7_ILi96EEENS7_ILi64EEEEEELi256ENS_6half_tEfNS_4arch4Sm90ELb0ELb0ELb0ELb0ELb1ELb0ELb1ELb1ELb0ELb1ELb1ELb0EEENS1_21CollectiveEpilogueFwdINS6_IJSA_NS7_ILi256EEESB_EEES9_SE_SG_Li256ELb0ELb1ELb1ELb0EEENS1_19SingleTileSchedulerILb0ELb1ELb1ELi128EEEEEEEEEvNT_6ParamsE:
        .type           _ZN7cutlass13device_kernelIN5flash11enable_sm90INS1_16FlashAttnFwdSm90INS1_25CollectiveMainloopFwdSm90ILi2EN4cute5tupleIJNS5_1CILi1EEES8_S8_EEENS6_IJNS7_ILi128EEENS7_ILi96EEENS7_ILi64EEEEEELi256ENS_6half_tEfNS_4arch4Sm90ELb0ELb0ELb0ELb0ELb1ELb0ELb1ELb1ELb0ELb1ELb1ELb0EEENS1_21CollectiveEpilogueFwdINS6_IJSA_NS7_ILi256EEESB_EEES9_SE_SG_Li256ELb0ELb1ELb1ELb0EEENS1_19SingleTileSchedulerILb0ELb1ELb1ELi128EEEEEEEEEvNT_6ParamsE,@function
        .size           _ZN7cutlass13device_kernelIN5flash11enable_sm90INS1_16FlashAttnFwdSm90INS1_25CollectiveMainloopFwdSm90ILi2EN4cute5tupleIJNS5_1CILi1EEES8_S8_EEENS6_IJNS7_ILi128EEENS7_ILi96EEENS7_ILi64EEEEEELi256ENS_6half_tEfNS_4arch4Sm90ELb0ELb0ELb0ELb0ELb1ELb0ELb1ELb1ELb0ELb1ELb1ELb0EEENS1_21CollectiveEpilogueFwdINS6_IJSA_NS7_ILi256EEESB_EEES9_SE_SG_Li256ELb0ELb1ELb1ELb0EEENS1_19SingleTileSchedulerILb0ELb1ELb1ELi128EEEEEEEEEvNT_6ParamsE,(.L_x_19 - _ZN7cutlass13device_kernelIN5flash11enable_sm90INS1_16FlashAttnFwdSm90INS1_25CollectiveMainloopFwdSm90ILi2EN4cute5tupleIJNS5_1CILi1EEES8_S8_EEENS6_IJNS7_ILi128EEENS7_ILi96EEENS7_ILi64EEEEEELi256ENS_6half_tEfNS_4arch4Sm90ELb0ELb0ELb0ELb0ELb1ELb0ELb1ELb1ELb0ELb1ELb1ELb0EEENS1_21CollectiveEpilogueFwdINS6_IJSA_NS7_ILi256EEESB_EEES9_SE_SG_Li256ELb0ELb1ELb1ELb0EEENS1_19SingleTileSchedulerILb0ELb1ELb1ELi128EEEEEEEEEvNT_6ParamsE)
        .other          _ZN7cutlass13device_kernelIN5flash11enable_sm90INS1_16FlashAttnFwdSm90INS1_25CollectiveMainloopFwdSm90ILi2EN4cute5tupleIJNS5_1CILi1EEES8_S8_EEENS6_IJNS7_ILi128EEENS7_ILi96EEENS7_ILi64EEEEEELi256ENS_6half_tEfNS_4arch4Sm90ELb0ELb0ELb0ELb0ELb1ELb0ELb1ELb1ELb0ELb1ELb1ELb0EEENS1_21CollectiveEpilogueFwdINS6_IJSA_NS7_ILi256EEESB_EEES9_SE_SG_Li256ELb0ELb1ELb1ELb0EEENS1_19SingleTileSchedulerILb0ELb1ELb1ELi128EEEEEEEEEvNT_6ParamsE,@"STO_CUDA_ENTRY STV_DEFAULT"
_ZN7cutlass13device_kernelIN5flash11enable_sm90INS1_16FlashAttnFwdSm90INS1_25CollectiveMainloopFwdSm90ILi2EN4cute5tupleIJNS5_1CILi1EEES8_S8_EEENS6_IJNS7_ILi128EEENS7_ILi96EEENS7_ILi64EEEEEELi256ENS_6half_tEfNS_4arch4Sm90ELb0ELb0ELb0ELb0ELb1ELb0ELb1ELb1ELb0ELb1ELb1ELb0EEENS1_21CollectiveEpilogueFwdINS6_IJSA_NS7_ILi256EEESB_EEES9_SE_SG_Li256ELb0ELb1ELb1ELb0EEENS1_19SingleTileSchedulerILb0ELb1ELb1ELi128EEEEEEEEEvNT_6ParamsE:
[----:B------:R-:W-:Y:S01]  /*0000*/  LDC R1, c[0x0][0x37c] ;  /* 0x0000df00ff017b82 */ /* 0x000fe20000000800 */
[----:B------:R-:W-:Y:S05]  /*0010*/  EXIT ;  /* 0x000000000000794d */ /* 0x000fea0003800000 */
.L_x_1:
        /* <DEDUP_REMOVED lines=14> */
.L_x_19:


//--------------------- .text._ZN7cutlass13device_kernelIN5flash11enable_sm90INS1_16FlashAttnFwdSm90INS1_25CollectiveMainloopFwdSm90ILi2EN4cute5tupleIJNS5_1CILi1EEES8_S8_EEENS6_IJNS7_ILi128EEENS7_ILi96EEENS7_ILi64EEEEEELi256ENS_6half_tEfNS_4arch4Sm90ELb0ELb0ELb0ELb1ELb1ELb0ELb0ELb1ELb0ELb1ELb1ELb0EEENS1_21CollectiveEpilogueFwdINS6_IJSA_NS7_ILi256EEESB_EEES9_SE_SG_Li256ELb1ELb1ELb1ELb0EEENS1_36VarlenDynamicPersistentTileSchedulerILi128ELi96ELi256ELi128ELb1ELb1ELb1ELb0ELb1ELb1EEEEEEEEEvNT_6ParamsE --------------------------
	.section	.text._ZN7cutlass13device_kernelIN5flash11enable_sm90INS1_16FlashAttnFwdSm90INS1_25CollectiveMainloopFwdSm90ILi2EN4cute5tupleIJNS5_1CILi1EEES8_S8_EEENS6_IJNS7_ILi128EEENS7_ILi96EEENS7_ILi64EEEEEELi256ENS_6half_tEfNS_4arch4Sm90ELb0ELb0ELb0ELb1ELb1ELb0ELb0ELb1ELb0ELb1ELb1ELb0EEENS1_21CollectiveEpilogueFwdINS6_IJSA_NS7_ILi256EEESB_EEES9_SE_SG_Li256ELb1ELb1ELb1ELb0EEENS1_36VarlenDynamicPersistentTileSchedulerILi128ELi96ELi256ELi128ELb1ELb1ELb1ELb0ELb1ELb1EEEEEEEEEvNT_6ParamsE,"ax",@progbits
	.align	128
.text._ZN7cutlass13device_kernelIN5flash11enable_sm90INS1_16FlashAttnFwdSm90INS1_25CollectiveMainloopFwdSm90ILi2EN4cute5tupleIJNS5_1CILi1EEES8_S8_EEENS6_IJNS7_ILi128EEENS7_ILi96EEENS7_ILi64EEEEEELi256ENS_6half_tEfNS_4arch4Sm90ELb0ELb0ELb0ELb1ELb1ELb0ELb0ELb1ELb0ELb1ELb1ELb0EEENS1_21CollectiveEpilogueFwdINS6_IJSA_NS7_ILi256EEESB_EEES9_SE_SG_Li256ELb1ELb1ELb1ELb0EEENS1_36VarlenDynamicPersistentTileSchedulerILi128ELi96ELi256ELi128ELb1ELb1ELb1ELb0ELb1ELb1EEEEEEEEEvNT_6ParamsE:
        .type           _ZN7cutlass13device_kernelIN5flash11enable_sm90INS1_16FlashAttnFwdSm90INS1_25CollectiveMainloopFwdSm90ILi2EN4cute5tupleIJNS5_1CILi1EEES8_S8_EEENS6_IJNS7_ILi128EEENS7_ILi96EEENS7_ILi64EEEEEELi256ENS_6half_tEfNS_4arch4Sm90ELb0ELb0ELb0ELb1ELb1ELb0ELb0ELb1ELb0ELb1ELb1ELb0EEENS1_21CollectiveEpilogueFwdINS6_IJSA_NS7_ILi256EEESB_EEES9_SE_SG_Li256ELb1ELb1ELb1ELb0EEENS1_36VarlenDynamicPersistentTileSchedulerILi128ELi96ELi256ELi128ELb1ELb1ELb1ELb0ELb1ELb1EEEEEEEEEvNT_6ParamsE,@function
        .size           _ZN7cutlass13device_kernelIN5flash11enable_sm90INS1_16FlashAttnFwdSm90INS1_25CollectiveMainloopFwdSm90ILi2EN4cute5tupleIJNS5_1CILi1EEES8_S8_EEENS6_IJNS7_ILi128EEENS7_ILi96EEENS7_ILi64EEEEEELi256ENS_6half_tEfNS_4arch4Sm90ELb0ELb0ELb0ELb1ELb1ELb0ELb0ELb1ELb0ELb1ELb1ELb0EEENS1_21CollectiveEpilogueFwdINS6_IJSA_NS7_ILi256EEESB_EEES9_SE_SG_Li256ELb1ELb1ELb1ELb0EEENS1_36VarlenDynamicPersistentTileSchedulerILi128ELi96ELi256ELi128ELb1ELb1ELb1ELb0ELb1ELb1EEEEEEEEEvNT_6ParamsE,(.L_x_20 - _ZN7cutlass13device_kernelIN5flash11enable_sm90INS1_16FlashAttnFwdSm90INS1_25CollectiveMainloopFwdSm90ILi2EN4cute5tupleIJNS5_1CILi1EEES8_S8_EEENS6_IJNS7_ILi128EEENS7_ILi96EEENS7_ILi64EEEEEELi256ENS_6half_tEfNS_4arch4Sm90ELb0ELb0ELb0ELb1ELb1ELb0ELb0ELb1ELb0ELb1ELb1ELb0EEENS1_21CollectiveEpilogueFwdINS6_IJSA_NS7_ILi256EEESB_EEES9_SE_SG_Li256ELb1ELb1ELb1ELb0EEENS1_36VarlenDynamicPersistentTileSchedulerILi128ELi96ELi256ELi128ELb1ELb1ELb1ELb0ELb1ELb1EEEEEEEEEvNT_6ParamsE)
        .other          _ZN7cutlass13device_kernelIN5flash11enable_sm90INS1_16FlashAttnFwdSm90INS1_25CollectiveMainloopFwdSm90ILi2EN4cute5tupleIJNS5_1CILi1EEES8_S8_EEENS6_IJNS7_ILi128EEENS7_ILi96EEENS7_ILi64EEEEEELi256ENS_6half_tEfNS_4arch4Sm90ELb0ELb0ELb0ELb1ELb1ELb0ELb0ELb1ELb0ELb1ELb1ELb0EEENS1_21CollectiveEpilogueFwdINS6_IJSA_NS7_ILi256EEESB_EEES9_SE_SG_Li256ELb1ELb1ELb1ELb0EEENS1_36VarlenDynamicPersistentTileSchedulerILi128ELi96ELi256ELi128ELb1ELb1ELb1ELb0ELb1ELb1EEEEEEEEEvNT_6ParamsE,@"STO_CUDA_ENTRY STV_DEFAULT"
_ZN7cutlass13device_kernelIN5flash11enable_sm90INS1_16FlashAttnFwdSm90INS1_25CollectiveMainloopFwdSm90ILi2EN4cute5tupleIJNS5_1CILi1EEES8_S8_EEENS6_IJNS7_ILi128EEENS7_ILi96EEENS7_ILi64EEEEEELi256ENS_6half_tEfNS_4arch4Sm90ELb0ELb0ELb0ELb1ELb1ELb0ELb0ELb1ELb0ELb1ELb1ELb0EEENS1_21CollectiveEpilogueFwdINS6_IJSA_NS7_ILi256EEESB_EEES9_SE_SG_Li256ELb1ELb1ELb1ELb0EEENS1_36VarlenDynamicPersistentTileSchedulerILi128ELi96ELi256ELi128ELb1ELb1ELb1ELb0ELb1ELb1EEEEEEEEEvNT_6ParamsE:
[----:B------:R-:W-:Y:S01]  /*0000*/  LDC R1, c[0x0][0x37c] ;  /* 0x0000df00ff017b82 */ /* 0x000fe20000000800 */
[----:B------:R-:W-:Y:S05]  /*0010*/  EXIT ;  /* 0x000000000000794d */ /* 0x000fea0003800000 */
.L_x_2:
        /* <DEDUP_REMOVED lines=14> */
.L_x_20:


//--------------------- .text._ZN7cutlass13device_kernelIN5flash11enable_sm90INS1_16FlashAttnFwdSm90INS1_25CollectiveMainloopFwdSm90ILi2EN4cute5tupleIJNS5_1CILi1EEES8_S8_EEENS6_IJNS7_ILi128EEENS7_ILi96EEENS7_ILi64EEEEEELi256ENS_6half_tEfNS_4arch4Sm90ELb0ELb0ELb0ELb1ELb1ELb1ELb0ELb1ELb0ELb1ELb1ELb0EEENS1_21CollectiveEpilogueFwdINS6_IJSA_NS7_ILi256EEESB_EEES9_SE_SG_Li256ELb1ELb1ELb1ELb0EEENS1_36VarlenDynamicPersistentTileSchedulerILi128ELi96ELi256ELi128ELb1ELb1ELb1ELb0ELb1ELb1EEEEEEEEEvNT_6ParamsE --------------------------
	.section	.text._ZN7cutlass13device_kernelIN5flash11enable_sm90INS1_16FlashAttnFwdSm90INS1_25CollectiveMainloopFwdSm90ILi2EN4cute5tupleIJNS5_1CILi1EEES8_S8_EEENS6_IJNS7_ILi128EEENS7_ILi96EEENS7_ILi64EEEEEELi256ENS_6half_tEfNS_4arch4Sm90ELb0ELb0ELb0ELb1ELb1ELb1ELb0ELb1ELb0ELb1ELb1ELb0EEENS1_21CollectiveEpilogueFwdINS6_IJSA_NS7_ILi256EEESB_EEES9_SE_SG_Li256ELb1ELb1ELb1ELb0EEENS1_36VarlenDynamicPersistentTileSchedulerILi128ELi96ELi256ELi128ELb1ELb1ELb1ELb0ELb1ELb1EEEEEEEEEvNT_6ParamsE,"ax",@progbits
	.align	128
.text._ZN7cutlass13device_kernelIN5flash11enable_sm90INS1_16FlashAttnFwdSm90INS1_25CollectiveMainloopFwdSm90ILi2EN4cute5tupleIJNS5_1CILi1EEES8_S8_EEENS6_IJNS7_ILi128EEENS7_ILi96EEENS7_ILi64EEEEEELi256ENS_6half_tEfNS_4arch4Sm90ELb0ELb0ELb0ELb1ELb1ELb1ELb0ELb1ELb0ELb1ELb1ELb0EEENS1_21CollectiveEpilogueFwdINS6_IJSA_NS7_ILi256EEESB_EEES9_SE_SG_Li256ELb1ELb1ELb1ELb0EEENS1_36VarlenDynamicPersistentTileSchedulerILi128ELi96ELi256ELi128ELb1ELb1ELb1ELb0ELb1ELb1EEEEEEEEEvNT_6ParamsE:
        .type           _ZN7cutlass13device_kernelIN5flash11enable_sm90INS1_16FlashAttnFwdSm90INS1_25CollectiveMainloopFwdSm90ILi2EN4cute5tupleIJNS5_1CILi1EEES8_S8_EEENS6_IJNS7_ILi128EEENS7_ILi96EEENS7_ILi64EEEEEELi256ENS_6half_tEfNS_4arch4Sm90ELb0ELb0ELb0ELb1ELb1ELb1ELb0ELb1ELb0ELb1ELb1ELb0EEENS1_21CollectiveEpilogueFwdINS6_IJSA_NS7_ILi256EEESB_EEES9_SE_SG_Li256ELb1ELb1ELb1ELb0EEENS1_36VarlenDynamicPersistentTileSchedulerILi128ELi96ELi256ELi128ELb1ELb1ELb1ELb0ELb1ELb1EEEEEEEEEvNT_6ParamsE,@function
        .size           _ZN7cutlass13device_kernelIN5flash11enable_sm90INS1_16FlashAttnFwdSm90INS1_25CollectiveMainloopFwdSm90ILi2EN4cute5tupleIJNS5_1CILi1EEES8_S8_EEENS6_IJNS7_ILi128EEENS7_ILi96EEENS7_ILi64EEEEEELi256ENS_6half_tEfNS_4arch4Sm90ELb0ELb0ELb0ELb1ELb1ELb1ELb0ELb1ELb0ELb1ELb1ELb0EEENS1_21CollectiveEpilogueFwdINS6_IJSA_NS7_ILi256EEESB_EEES9_SE_SG_Li256ELb1ELb1ELb1ELb0EEENS1_36VarlenDynamicPersistentTileSchedulerILi128ELi96ELi256ELi128ELb1ELb1ELb1ELb0ELb1ELb1EEEEEEEEEvNT_6ParamsE,(.L_x_21 - _ZN7cutlass13device_kernelIN5flash11enable_sm90INS1_16FlashAttnFwdSm90INS1_25CollectiveMainloopFwdSm90ILi2EN4cute5tupleIJNS5_1CILi1EEES8_S8_EEENS6_IJNS7_ILi128EEENS7_ILi96EEENS7_ILi64EEEEEELi256ENS_6half_tEfNS_4arch4Sm90ELb0ELb0ELb0ELb1ELb1ELb1ELb0ELb1ELb0ELb1ELb1ELb0EEENS1_21CollectiveEpilogueFwdINS6_IJSA_NS7_ILi256EEESB_EEES9_SE_SG_Li256ELb1ELb1ELb1ELb0EEENS1_36VarlenDynamicPersistentTileSchedulerILi128ELi96ELi256ELi128ELb1ELb1ELb1ELb0ELb1ELb1EEEEEEEEEvNT_6ParamsE)
        .other          _ZN7cutlass13device_kernelIN5flash11enable_sm90INS1_16FlashAttnFwdSm90INS1_25CollectiveMainloopFwdSm90ILi2EN4cute5tupleIJNS5_1CILi1EEES8_S8_EEENS6_IJNS7_ILi128EEENS7_ILi96EEENS7_ILi64EEEEEELi256ENS_6half_tEfNS_4arch4Sm90ELb0ELb0ELb0ELb1ELb1ELb1ELb0ELb1ELb0ELb1ELb1ELb0EEENS1_21CollectiveEpilogueFwdINS6_IJSA_NS7_ILi256EEESB_EEES9_SE_SG_Li256ELb1ELb1ELb1ELb0EEENS1_36VarlenDynamicPersistentTileSchedulerILi128ELi96ELi256ELi128ELb1ELb1ELb1ELb0ELb1ELb1EEEEEEEEEvNT_6ParamsE,@"STO_CUDA_ENTRY STV_DEFAULT"
_ZN7cutlass13device_kernelIN5flash11enable_sm90INS1_16FlashAttnFwdSm90INS1_25CollectiveMainloopFwdSm90ILi2EN4cute5tupleIJNS5_1CILi1EEES8_S8_EEENS6_IJNS7_ILi128EEENS7_ILi96EEENS7_ILi64EEEEEELi256ENS_6half_tEfNS_4arch4Sm90ELb0ELb0ELb0ELb1ELb1ELb1ELb0ELb1ELb0ELb1ELb1ELb0EEENS1_21CollectiveEpilogueFwdINS6_IJSA_NS7_ILi256EEESB_EEES9_SE_SG_Li256ELb1ELb1ELb1ELb0EEENS1_36VarlenDynamicPersistentTileSchedulerILi128ELi96ELi256ELi128ELb1ELb1ELb1ELb0ELb1ELb1EEEEEEEEEvNT_6ParamsE:
[----:B------:R-:W-:Y:S01]  /*0000*/  LDC R1, c[0x0][0x37c] ;  /* 0x0000df00ff017b82 */ /* 0x000fe20000000800 */
[----:B------:R-:W-:Y:S05]  /*0010*/  EXIT ;  /* 0x000000000000794d */ /* 0x000fea0003800000 */
.L_x_3:
        /* <DEDUP_REMOVED lines=14> */
.L_x_21:


//--------------------- .text._ZN7cutlass13device_kernelIN5flash11enable_sm90INS1_16FlashAttnFwdSm90INS1_25CollectiveMainloopFwdSm90ILi2EN4cute5tupleIJNS5_1CILi1EEES8_S8_EEENS6_IJNS7_ILi128EEENS7_ILi96EEENS7_ILi64EEEEEELi256ENS_6half_tEfNS_4arch4Sm90ELb0ELb0ELb0ELb1ELb1ELb0ELb1ELb1ELb0ELb1ELb1ELb0EEENS1_21CollectiveEpilogueFwdINS6_IJSA_NS7_ILi256EEESB_EEES9_SE_SG_Li256ELb1ELb1ELb1ELb0EEENS1_36VarlenDynamicPersistentTileSchedulerILi128ELi96ELi256ELi128ELb1ELb1ELb1ELb0ELb1ELb1EEEEEEEEEvNT_6ParamsE --------------------------
	.section	.text._ZN7cutlass13device_kernelIN5flash11enable_sm90INS1_16FlashAttnFwdSm90INS1_25CollectiveMainloopFwdSm90ILi2EN4cute5tupleIJNS5_1CILi1EEES8_S8_EEENS6_IJNS7_ILi128EEENS7_ILi96EEENS7_ILi64EEEEEELi256ENS_6half_tEfNS_4arch4Sm90ELb0ELb0ELb0ELb1ELb1ELb0ELb1ELb1ELb0ELb1ELb1ELb0EEENS1_21CollectiveEpilogueFwdINS6_IJSA_NS7_ILi256EEESB_EEES9_SE_SG_Li256ELb1ELb1ELb1ELb0EEENS1_36VarlenDynamicPersistentTileSchedulerILi128ELi96ELi256ELi128ELb1ELb1ELb1ELb0ELb1ELb1EEEEEEEEEvNT_6ParamsE,"ax",@progbits
	.align	128
.text._ZN7cutlass13device_kernelIN5flash11enable_sm90INS1_16FlashAttnFwdSm90INS1_25CollectiveMainloopFwdSm90ILi2EN4cute5tupleIJNS5_1CILi1EEES8_S8_EEENS6_IJNS7_ILi128EEENS7_ILi96EEENS7_ILi64EEEEEELi256ENS_6half_tEfNS_4arch4Sm90ELb0ELb0ELb0ELb1ELb1ELb0ELb1ELb1ELb0ELb1ELb1ELb0EEENS1_21CollectiveEpilogueFwdINS6_IJSA_NS7_ILi256EEESB_EEES9_SE_SG_Li256ELb1ELb1ELb1ELb0EEENS1_36VarlenDynamicPersistentTileSchedulerILi128ELi96ELi256ELi128ELb1ELb1ELb1ELb0ELb1ELb1EEEEEEEEEvNT_6ParamsE:
        .type           _ZN7cutlass13device_kernelIN5flash11enable_sm90INS1_16FlashAttnFwdSm90INS1_25CollectiveMainloopFwdSm90ILi2EN4cute5tupleIJNS5_1CILi1EEES8_S8_EEENS6_IJNS7_ILi128EEENS7_ILi96EEENS7_ILi64EEEEEELi256ENS_6half_tEfNS_4arch4Sm90ELb0ELb0ELb0ELb1ELb1ELb0ELb1ELb1ELb0ELb1ELb1ELb0EEENS1_21CollectiveEpilogueFwdINS6_IJSA_NS7_ILi256EEESB_EEES9_SE_SG_Li256ELb1ELb1ELb1ELb0EEENS1_36VarlenDynamicPersistentTileSchedulerILi128ELi96ELi256ELi128ELb1ELb1ELb1ELb0ELb1ELb1EEEEEEEEEvNT_6ParamsE,@function
        .size           _ZN7cutlass13device_kernelIN5flash11enable_sm90INS1_16FlashAttnFwdSm90INS1_25CollectiveMainloopFwdSm90ILi2EN4cute5tupleIJNS5_1CILi1EEES8_S8_EEENS6_IJNS7_ILi128EEENS7_ILi96EEENS7_ILi64EEEEEELi256ENS_6half_tEfNS_4arch4Sm90ELb0ELb0ELb0ELb1ELb1ELb0ELb1ELb1ELb0ELb1ELb1ELb0EEENS1_21CollectiveEpilogueFwdINS6_IJSA_NS7_ILi256EEESB_EEES9_SE_SG_Li256ELb1ELb1ELb1ELb0EEENS1_36VarlenDynamicPersistentTileSchedulerILi128ELi96ELi256ELi128ELb1ELb1ELb1ELb0ELb1ELb1EEEEEEEEEvNT_6ParamsE,(.L_x_22 - _ZN7cutlass13device_kernelIN5flash11enable_sm90INS1_16FlashAttnFwdSm90INS1_25CollectiveMainloopFwdSm90ILi2EN4cute5tupleIJNS5_1CILi1EEES8_S8_EEENS6_IJNS7_ILi128EEENS7_ILi96EEENS7_ILi64EEEEEELi256ENS_6half_tEfNS_4arch4Sm90ELb0ELb0ELb0ELb1ELb1ELb0ELb1ELb1ELb0ELb1ELb1ELb0EEENS1_21CollectiveEpilogueFwdINS6_IJSA_NS7_ILi256EEESB_EEES9_SE_SG_Li256ELb1ELb1ELb1ELb0EEENS1_36VarlenDynamicPersistentTileSchedulerILi128ELi96ELi256ELi128ELb1ELb1ELb1ELb0ELb1ELb1EEEEEEEEEvNT_6ParamsE)
        .other          _ZN7cutlass13device_kernelIN5flash11enable_sm90INS1_16FlashAttnFwdSm90INS1_25CollectiveMainloopFwdSm90ILi2EN4cute5tupleIJNS5_1CILi1EEES8_S8_EEENS6_IJNS7_ILi128EEENS7_ILi96EEENS7_ILi64EEEEEELi256ENS_6half_tEfNS_4arch4Sm90ELb0ELb0ELb0ELb1ELb1ELb0ELb1ELb1ELb0ELb1ELb1ELb0EEENS1_21CollectiveEpilogueFwdINS6_IJSA_NS7_ILi256EEESB_EEES9_SE_SG_Li256ELb1ELb1ELb1ELb0EEENS1_36VarlenDynamicPersistentTileSchedulerILi128ELi96ELi256ELi128ELb1ELb1ELb1ELb0ELb1ELb1EEEEEEEEEvNT_6ParamsE,@"STO_CUDA_ENTRY STV_DEFAULT"
_ZN7cutlass13device_kernelIN5flash11enable_sm90INS1_16FlashAttnFwdSm90INS1_25CollectiveMainloopFwdSm90ILi2EN4cute5tupleIJNS5_1CILi1EEES8_S8_EEENS6_IJNS7_ILi128EEENS7_ILi96EEENS7_ILi64EEEEEELi256ENS_6half_tEfNS_4arch4Sm90ELb0ELb0ELb0ELb1ELb1ELb0ELb1ELb1ELb0ELb1ELb1ELb0EEENS1_21CollectiveEpilogueFwdINS6_IJSA_NS7_ILi256EEESB_EEES9_SE_SG_Li256ELb1ELb1ELb1ELb0EEENS1_36VarlenDynamicPersistentTileSchedulerILi128ELi96ELi256ELi128ELb1ELb1ELb1ELb0ELb1ELb1EEEEEEEEEvNT_6ParamsE:
[----:B------:R-:W-:Y:S01]  /*0000*/  LDC R1, c[0x0][0x37c] ;  /* 0x0000df00ff017b82 */ /* 0x000fe20000000800 */
[----:B------:R-:W-:Y:S05]  /*0010*/  EXIT ;  /* 0x000000000000794d */ /* 0x000fea0003800000 */
.L_x_4:
        /* <DEDUP_REMOVED lines=14> */
.L_x_22:


//--------------------- .text._ZN7cutlass13device_kernelIN5flash11enable_sm90INS1_16FlashAttnFwdSm90INS1_25CollectiveMainloopFwdSm90ILi2EN4cute5tupleIJNS5_1CILi1EEES8_S8_EEENS6_IJNS7_ILi128EEENS7_ILi96EEENS7_ILi64EEEEEELi256ENS_6half_tEfNS_4arch4Sm90ELb0ELb0ELb0ELb1ELb1ELb1ELb1ELb1ELb0ELb1ELb1ELb0EEENS1_21CollectiveEpilogueFwdINS6_IJSA_NS7_ILi256EEESB_EEES9_SE_SG_Li256ELb1ELb1ELb1ELb0EEENS1_36VarlenDynamicPersistentTileSchedulerILi128ELi96ELi256ELi128ELb1ELb1ELb1ELb0ELb1ELb1EEEEEEEEEvNT_6ParamsE --------------------------
	.section	.text._ZN7cutlass13device_kernelIN5flash11enable_sm90INS1_16FlashAttnFwdSm90INS1_25CollectiveMainloopFwdSm90ILi2EN4cute5tupleIJNS5_1CILi1EEES8_S8_EEENS6_IJNS7_ILi128EEENS7_ILi96EEENS7_ILi64EEEEEELi256ENS_6half_tEfNS_4arch4Sm90ELb0ELb0ELb0ELb1ELb1ELb1ELb1ELb1ELb0ELb1ELb1ELb0EEENS1_21CollectiveEpilogueFwdINS6_IJSA_NS7_ILi256EEESB_EEES9_SE_SG_Li256ELb1ELb1ELb1ELb0EEENS1_36VarlenDynamicPersistentTileSchedulerILi128ELi96ELi256ELi128ELb1ELb1ELb1ELb0ELb1ELb1EEEEEEEEEvNT_6ParamsE,"ax",@progbits
	.align	128
.text._ZN7cutlass13device_kernelIN5flash11enable_sm90INS1_16FlashAttnFwdSm90INS1_25CollectiveMainloopFwdSm90ILi2EN4cute5tupleIJNS5_1CILi1EEES8_S8_EEENS6_IJNS7_ILi128EEENS7_ILi96EEENS7_ILi64EEEEEELi256ENS_6half_tEfNS_4arch4Sm90ELb0ELb0ELb0ELb1ELb1ELb1ELb1ELb1ELb0ELb1ELb1ELb0EEENS1_21CollectiveEpilogueFwdINS6_IJSA_NS7_ILi256EEESB_EEES9_SE_SG_Li256ELb1ELb1ELb1ELb0EEENS1_36VarlenDynamicPersistentTileSchedulerILi128ELi96ELi256ELi128ELb1ELb1ELb1ELb0ELb1ELb1EEEEEEEEEvNT_6ParamsE:
        .type           _ZN7cutlass13device_kernelIN5flash11enable_sm90INS1_16FlashAttnFwdSm90INS1_25CollectiveMainloopFwdSm90ILi2EN4cute5tupleIJNS5_1CILi1EEES8_S8_EEENS6_IJNS7_ILi128EEENS7_ILi96EEENS7_ILi64EEEEEELi256ENS_6half_tEfNS_4arch4Sm90ELb0ELb0ELb0ELb1ELb1ELb1ELb1ELb1ELb0ELb1ELb1ELb0EEENS1_21CollectiveEpilogueFwdINS6_IJSA_NS7_ILi256EEESB_EEES9_SE_SG_Li256ELb1ELb1ELb1ELb0EEENS1_36VarlenDynamicPersistentTileSchedulerILi128ELi96ELi256ELi128ELb1ELb1ELb1ELb0ELb1ELb1EEEEEEEEEvNT_6ParamsE,@function
        .size           _ZN7cutlass13device_kernelIN5flash11enable_sm90INS1_16FlashAttnFwdSm90INS1_25CollectiveMainloopFwdSm90ILi2EN4cute5tupleIJNS5_1CILi1EEES8_S8_EEENS6_IJNS7_ILi128EEENS7_ILi96EEENS7_ILi64EEEEEELi256ENS_6half_tEfNS_4arch4Sm90ELb0ELb0ELb0ELb1ELb1ELb1ELb1ELb1ELb0ELb1ELb1ELb0EEENS1_21CollectiveEpilogueFwdINS6_IJSA_NS7_ILi256EEESB_EEES9_SE_SG_Li256ELb1ELb1ELb1ELb0EEENS1_36VarlenDynamicPersistentTileSchedulerILi128ELi96ELi256ELi128ELb1ELb1ELb1ELb0ELb1ELb1EEEEEEEEEvNT_6ParamsE,(.L_x_23 - _ZN7cutlass13device_kernelIN5flash11enable_sm90INS1_16FlashAttnFwdSm90INS1_25CollectiveMainloopFwdSm90ILi2EN4cute5tupleIJNS5_1CILi1EEES8_S8_EEENS6_IJNS7_ILi128EEENS7_ILi96EEENS7_ILi64EEEEEELi256ENS_6half_tEfNS_4arch4Sm90ELb0ELb0ELb0ELb1ELb1ELb1ELb1ELb1ELb0ELb1ELb1ELb0EEENS1_21CollectiveEpilogueFwdINS6_IJSA_NS7_ILi256EEESB_EEES9_SE_SG_Li256ELb1ELb1ELb1ELb0EEENS1_36VarlenDynamicPersistentTileSchedulerILi128ELi96ELi256ELi128ELb1ELb1ELb1ELb0ELb1ELb1EEEEEEEEEvNT_6ParamsE)
        .other          _ZN7cutlass13device_kernelIN5flash11enable_sm90INS1_16FlashAttnFwdSm90INS1_25CollectiveMainloopFwdSm90ILi2EN4cute5tupleIJNS5_1CILi1EEES8_S8_EEENS6_IJNS7_ILi128EEENS7_ILi96EEENS7_ILi64EEEEEELi256ENS_6half_tEfNS_4arch4Sm90ELb0ELb0ELb0ELb1ELb1ELb1ELb1ELb1ELb0ELb1ELb1ELb0EEENS1_21CollectiveEpilogueFwdINS6_IJSA_NS7_ILi256EEESB_EEES9_SE_SG_Li256ELb1ELb1ELb1ELb0EEENS1_36VarlenDynamicPersistentTileSchedulerILi128ELi96ELi256ELi128ELb1ELb1ELb1ELb0ELb1ELb1EEEEEEEEEvNT_6ParamsE,@"STO_CUDA_ENTRY STV_DEFAULT"
_ZN7cutlass13device_kernelIN5flash11enable_sm90INS1_16FlashAttnFwdSm90INS1_25CollectiveMainloopFwdSm90ILi2EN4cute5tupleIJNS5_1CILi1EEES8_S8_EEENS6_IJNS7_ILi128EEENS7_ILi96EEENS7_ILi64EEEEEELi256ENS_6half_tEfNS_4arch4Sm90ELb0ELb0ELb0ELb1ELb1ELb1ELb1ELb1ELb0ELb1ELb1ELb0EEENS1_21CollectiveEpilogueFwdINS6_IJSA_NS7_ILi256EEESB_EEES9_SE_SG_Li256ELb1ELb1ELb1ELb0EEENS1_36VarlenDynamicPersistentTileSchedulerILi128ELi96ELi256ELi128ELb1ELb1ELb1ELb0ELb1ELb1EEEEEEEEEvNT_6ParamsE:
[----:B------:R-:W-:Y:S01]  /*0000*/  LDC R1, c[0x0][0x37c] ;  /* 0x0000df00ff017b82 */ /* 0x000fe20000000800 */
[----:B------:R-:W-:Y:S05]  /*0010*/  EXIT ;  /* 0x000000000000794d */ /* 0x000fea0003800000 */
.L_x_5:
        /* <DEDUP_REMOVED lines=14> */
.L_x_23:


//--------------------- .text._ZN7cutlass13device_kernelIN5flash11enable_sm90INS1_16FlashAttnFwdSm90INS1_25CollectiveMainloopFwdSm90ILi2EN4cute5tupleIJNS5_1CILi1EEES8_S8_EEENS6_IJNS7_ILi128EEENS7_ILi96EEENS7_ILi64EEEEEELi256ENS_6half_tEfNS_4arch4Sm90ELb0ELb1ELb0ELb0ELb1ELb0ELb0ELb1ELb0ELb1ELb1ELb0EEENS1_21CollectiveEpilogueFwdINS6_IJSA_NS7_ILi256EEESB_EEES9_SE_SG_Li256ELb0ELb1ELb1ELb0EEENS1_19SingleTileSchedulerILb0ELb1ELb1ELi128EEEEEEEEEvNT_6ParamsE --------------------------
	.section	.text._ZN7cutlass13device_kernelIN5flash11enable_sm90INS1_16FlashAttnFwdSm90INS1_25CollectiveMainloopFwdSm90ILi2EN4cute5tupleIJNS5_1CILi1EEES8_S8_EEENS6_IJNS7_ILi128EEENS7_ILi96EEENS7_ILi64EEEEEELi256ENS_6half_tEfNS_4arch4Sm90ELb0ELb1ELb0ELb0ELb1ELb0ELb0ELb1ELb0ELb1ELb1ELb0EEENS1_21CollectiveEpilogueFwdINS6_IJSA_NS7_ILi256EEESB_EEES9_SE_SG_Li256ELb0ELb1ELb1ELb0EEENS1_19SingleTileSchedulerILb0ELb1ELb1ELi128EEEEEEEEEvNT_6ParamsE,"ax",@progbits
	.align	128
.text._ZN7cutlass13device_kernelIN5flash11enable_sm90INS1_16FlashAttnFwdSm90INS1_25CollectiveMainloopFwdSm90ILi2EN4cute5tupleIJNS5_1CILi1EEES8_S8_EEENS6_IJNS7_ILi128EEENS7_ILi96EEENS7_ILi64EEEEEELi256ENS_6half_tEfNS_4arch4Sm90ELb0ELb1ELb0ELb0ELb1ELb0ELb0ELb1ELb0ELb1ELb1ELb0EEENS1_21CollectiveEpilogueFwdINS6_IJSA_NS7_ILi256EEESB_EEES9_SE_SG_Li256ELb0ELb1ELb1ELb0EEENS1_19SingleTileSchedulerILb0ELb1ELb1ELi128EEEEEEEEEvNT_6ParamsE:
        .type           _ZN7cutlass13device_kernelIN5flash11enable_sm90INS1_16FlashAttnFwdSm90INS1_25CollectiveMainloopFwdSm90ILi2EN4cute5tupleIJNS5_1CILi1EEES8_S8_EEENS6_IJNS7_ILi128EEENS7_ILi96EEENS7_ILi64EEEEEELi256ENS_6half_tEfNS_4arch4Sm90ELb0ELb1ELb0ELb0ELb1ELb0ELb0ELb1ELb0ELb1ELb1ELb0EEENS1_21CollectiveEpilogueFwdINS6_IJSA_NS7_ILi256EEESB_EEES9_SE_SG_Li256ELb0ELb1ELb1ELb0EEENS1_19SingleTileSchedulerILb0ELb1ELb1ELi128EEEEEEEEEvNT_6ParamsE,@function
        .size           _ZN7cutlass13device_kernelIN5flash11enable_sm90INS1_16FlashAttnFwdSm90INS1_25CollectiveMainloopFwdSm90ILi2EN4cute5tupleIJNS5_1CILi1EEES8_S8_EEENS6_IJNS7_ILi128EEENS7_ILi96EEENS7_ILi64EEEEEELi256ENS_6half_tEfNS_4arch4Sm90ELb0ELb1ELb0ELb0ELb1ELb0ELb0ELb1ELb0ELb1ELb1ELb0EEENS1_21CollectiveEpilogueFwdINS6_IJSA_NS7_ILi256EEESB_EEES9_SE_SG_Li256ELb0ELb1ELb1ELb0EEENS1_19SingleTileSchedulerILb0ELb1ELb1ELi128EEEEEEEEEvNT_6ParamsE,(.L_x_24 - _ZN7cutlass13device_kernelIN5flash11enable_sm90INS1_16FlashAttnFwdSm90INS1_25CollectiveMainloopFwdSm90ILi2EN4cute5tupleIJNS5_1CILi1EEES8_S8_EEENS6_IJNS7_ILi128EEENS7_ILi96EEENS7_ILi64EEEEEELi256ENS_6half_tEfNS_4arch4Sm90ELb0ELb1ELb0ELb0ELb1ELb0ELb0ELb1ELb0ELb1ELb1ELb0EEENS1_21CollectiveEpilogueFwdINS6_IJSA_NS7_ILi256EEESB_EEES9_SE_SG_Li256ELb0ELb1ELb1ELb0EEENS1_19SingleTileSchedulerILb0ELb1ELb1ELi128EEEEEEEEEvNT_6ParamsE)
        .other          _ZN7cutlass13device_kernelIN5flash11enable_sm90INS1_16FlashAttnFwdSm90INS1_25CollectiveMainloopFwdSm90ILi2EN4cute5tupleIJNS5_1CILi1EEES8_S8_EEENS6_IJNS7_ILi128EEENS7_ILi96EEENS7_ILi64EEEEEELi256ENS_6half_tEfNS_4arch4Sm90ELb0ELb1ELb0ELb0ELb1ELb0ELb0ELb1ELb0ELb1ELb1ELb0EEENS1_21CollectiveEpilogueFwdINS6_IJSA_NS7_ILi256EEESB_EEES9_SE_SG_Li256ELb0ELb1ELb1ELb0EEENS1_19SingleTileSchedulerILb0ELb1ELb1ELi128EEEEEEEEEvNT_6ParamsE,@"STO_CUDA_ENTRY STV_DEFAULT"
_ZN7cutlass13device_kernelIN5flash11enable_sm90INS1_16FlashAttnFwdSm90INS1_25CollectiveMainloopFwdSm90ILi2EN4cute5tupleIJNS5_1CILi1EEES8_S8_EEENS6_IJNS7_ILi128EEENS7_ILi96EEENS7_ILi64EEEEEELi256ENS_6half_tEfNS_4arch4Sm90ELb0ELb1ELb0ELb0ELb1ELb0ELb0ELb1ELb0ELb1ELb1ELb0EEENS1_21CollectiveEpilogueFwdINS6_IJSA_NS7_ILi256EEESB_EEES9_SE_SG_Li256ELb0ELb1ELb1ELb0EEENS1_19SingleTileSchedulerILb0ELb1ELb1ELi128EEEEEEEEEvNT_6ParamsE:
[----:B------:R-:W-:Y:S01]  /*0000*/  LDC R1, c[0x0][0x37c] ;  /* 0x0000df00ff017b82 */ /* 0x000fe20000000800 */
[----:B------:R-:W-:Y:S05]  /*0010*/  EXIT ;  /* 0x000000000000794d */ /* 0x000fea0003800000 */
.L_x_6:
        /* <DEDUP_REMOVED lines=14> */
.L_x_24:


//--------------------- .text._ZN7cutlass13device_kernelIN5flash11enable_sm90INS1_16FlashAttnFwdSm90INS1_25CollectiveMainloopFwdSm90ILi2EN4cute5tupleIJNS5_1CILi1EEES8_S8_EEENS6_IJNS7_ILi128EEENS7_ILi96EEENS7_ILi64EEEEEELi256ENS_6half_tEfNS_4arch4Sm90ELb0ELb1ELb0ELb0ELb1ELb0ELb1ELb1ELb0ELb1ELb1ELb0EEENS1_21CollectiveEpilogueFwdINS6_IJSA_NS7_ILi256EEESB_EEES9_SE_SG_Li256ELb0ELb1ELb1ELb0EEENS1_19SingleTileSchedulerILb0ELb1ELb1ELi128EEEEEEEEEvNT_6ParamsE --------------------------
	.section	.text._ZN7cutlass13device_kernelIN5flash11enable_sm90INS1_16FlashAttnFwdSm90INS1_25CollectiveMainloopFwdSm90ILi2EN4cute5tupleIJNS5_1CILi1EEES8_S8_EEENS6_IJNS7_ILi128EEENS7_ILi96EEENS7_ILi64EEEEEELi256ENS_6half_tEfNS_4arch4Sm90ELb0ELb1ELb0ELb0ELb1ELb0ELb1ELb1ELb0ELb1ELb1ELb0EEENS1_21CollectiveEpilogueFwdINS6_IJSA_NS7_ILi256EEESB_EEES9_SE_SG_Li256ELb0ELb1ELb1ELb0EEENS1_19SingleTileSchedulerILb0ELb1ELb1ELi128EEEEEEEEEvNT_6ParamsE,"ax",@progbits
	.align	128
.text._ZN7cutlass13device_kernelIN5flash11enable_sm90INS1_16FlashAttnFwdSm90INS1_25CollectiveMainloopFwdSm90ILi2EN4cute5tupleIJNS5_1CILi1EEES8_S8_EEENS6_IJNS7_ILi128EEENS7_ILi96EEENS7_ILi64EEEEEELi256ENS_6half_tEfNS_4arch4Sm90ELb0ELb1ELb0ELb0ELb1ELb0ELb1ELb1ELb0ELb1ELb1ELb0EEENS1_21CollectiveEpilogueFwdINS6_IJSA_NS7_ILi256EEESB_EEES9_SE_SG_Li256ELb0ELb1ELb1ELb0EEENS1_19SingleTileSchedulerILb0ELb1ELb1ELi128EEEEEEEEEvNT_6ParamsE:
        .type           _ZN7cutlass13device_kernelIN5flash11enable_sm90INS1_16FlashAttnFwdSm90INS1_25CollectiveMainloopFwdSm90ILi2EN4cute5tupleIJNS5_1CILi1EEES8_S8_EEENS6_IJNS7_ILi128EEENS7_ILi96EEENS7_ILi64EEEEEELi256ENS_6half_tEfNS_4arch4Sm90ELb0ELb1ELb0ELb0ELb1ELb0ELb1ELb1ELb0ELb1ELb1ELb0EEENS1_21CollectiveEpilogueFwdINS6_IJSA_NS7_ILi256EEESB_EEES9_SE_SG_Li256ELb0ELb1ELb1ELb0EEENS1_19SingleTileSchedulerILb0ELb1ELb1ELi128EEEEEEEEEvNT_6ParamsE,@function
        .size           _ZN7cutlass13device_kernelIN5flash11enable_sm90INS1_16FlashAttnFwdSm90INS1_25CollectiveMainloopFwdSm90ILi2EN4cute5tupleIJNS5_1CILi1EEES8_S8_EEENS6_IJNS7_ILi128EEENS7_ILi96EEENS7_ILi64EEEEEELi256ENS_6half_tEfNS_4arch4Sm90ELb0ELb1ELb0ELb0ELb1ELb0ELb1ELb1ELb0ELb1ELb1ELb0EEENS1_21CollectiveEpilogueFwdINS6_IJSA_NS7_ILi256EEESB_EEES9_SE_SG_Li256ELb0ELb1ELb1ELb0EEENS1_19SingleTileSchedulerILb0ELb1ELb1ELi128EEEEEEEEEvNT_6ParamsE,(.L_x_25 - _ZN7cutlass13device_kernelIN5flash11enable_sm90INS1_16FlashAttnFwdSm90INS1_25CollectiveMainloopFwdSm90ILi2EN4cute5tupleIJNS5_1CILi1EEES8_S8_EEENS6_IJNS7_ILi128EEENS7_ILi96EEENS7_ILi64EEEEEELi256ENS_6half_tEfNS_4arch4Sm90ELb0ELb1ELb0ELb0ELb1ELb0ELb1ELb1ELb0ELb1ELb1ELb0EEENS1_21CollectiveEpilogueFwdINS6_IJSA_NS7_ILi256EEESB_EEES9_SE_SG_Li256ELb0ELb1ELb1ELb0EEENS1_19SingleTileSchedulerILb0ELb1ELb1ELi128EEEEEEEEEvNT_6ParamsE)
        .other          _ZN7cutlass13device_kernelIN5flash11enable_sm90INS1_16FlashAttnFwdSm90INS1_25CollectiveMainloopFwdSm90ILi2EN4cute5tupleIJNS5_1CILi1EEES8_S8_EEENS6_IJNS7_ILi128EEENS7_ILi96EEENS7_ILi64EEEEEELi256ENS_6half_tEfNS_4arch4Sm90ELb0ELb1ELb0ELb0ELb1ELb0ELb1ELb1ELb0ELb1ELb1ELb0EEENS1_21CollectiveEpilogueFwdINS6_IJSA_NS7_ILi256EEESB_EEES9_SE_SG_Li256ELb0ELb1ELb1ELb0EEENS1_19SingleTileSchedulerILb0ELb1ELb1ELi128EEEEEEEEEvNT_6ParamsE,@"STO_CUDA_ENTRY STV_DEFAULT"
_ZN7cutlass13device_kernelIN5flash11enable_sm90INS1_16FlashAttnFwdSm90INS1_25CollectiveMainloopFwdSm90ILi2EN4cute5tupleIJNS5_1CILi1EEES8_S8_EEENS6_IJNS7_ILi128EEENS7_ILi96EEENS7_ILi64EEEEEELi256ENS_6half_tEfNS_4arch4Sm90ELb0ELb1ELb0ELb0ELb1ELb0ELb1ELb1ELb0ELb1ELb1ELb0EEENS1_21CollectiveEpilogueFwdINS6_IJSA_NS7_ILi256EEESB_EEES9_SE_SG_Li256ELb0ELb1ELb1ELb0EEENS1_19SingleTileSchedulerILb0ELb1ELb1ELi128EEEEEEEEEvNT_6ParamsE:
[----:B------:R-:W-:Y:S01]  /*0000*/  LDC R1, c[0x0][0x37c] ;  /* 0x0000df00ff017b82 */ /* 0x000fe20000000800 */
[----:B------:R-:W-:Y:S05]  /*0010*/  EXIT ;  /* 0x000000000000794d */ /* 0x000fea0003800000 */
.L_x_7:
        /* <DEDUP_REMOVED lines=14> */
.L_x_25:


//--------------------- .text._ZN7cutlass13device_kernelIN5flash11enable_sm90INS1_16FlashAttnFwdSm90INS1_25CollectiveMainloopFwdSm90ILi2EN4cute5tupleIJNS5_1CILi1EEES8_S8_EEENS6_IJNS7_ILi128EEENS7_ILi96EEENS7_ILi64EEEEEELi256ENS_6half_tEfNS_4arch4Sm90ELb0ELb1ELb0ELb1ELb1ELb0ELb0ELb1ELb0ELb1ELb1ELb0EEENS1_21CollectiveEpilogueFwdINS6_IJSA_NS7_ILi256EEESB_EEES9_SE_SG_Li256ELb1ELb1ELb1ELb0EEENS1_36VarlenDynamicPersistentTileSchedulerILi128ELi96ELi256ELi128ELb1ELb1ELb1ELb1ELb0ELb1EEEEEEEEEvNT_6ParamsE --------------------------
	.section	.text._ZN7cutlass13device_kernelIN5flash11enable_sm90INS1_16FlashAttnFwdSm90INS1_25CollectiveMainloopFwdSm90ILi2EN4cute5tupleIJNS5_1CILi1EEES8_S8_EEENS6_IJNS7_ILi128EEENS7_ILi96EEENS7_ILi64EEEEEELi256ENS_6half_tEfNS_4arch4Sm90ELb0ELb1ELb0ELb1ELb1ELb0ELb0ELb1ELb0ELb1ELb1ELb0EEENS1_21CollectiveEpilogueFwdINS6_IJSA_NS7_ILi256EEESB_EEES9_SE_SG_Li256ELb1ELb1ELb1ELb0EEENS1_36VarlenDynamicPersistentTileSchedulerILi128ELi96ELi256ELi128ELb1ELb1ELb1ELb1ELb0ELb1EEEEEEEEEvNT_6ParamsE,"ax",@progbits
	.align	128
.text._ZN7cutlass13device_kernelIN5flash11enable_sm90INS1_16FlashAttnFwdSm90INS1_25CollectiveMainloopFwdSm90ILi2EN4cute5tupleIJNS5_1CILi1EEES8_S8_EEENS6_IJNS7_ILi128EEENS7_ILi96EEENS7_ILi64EEEEEELi256ENS_6half_tEfNS_4arch4Sm90ELb0ELb1ELb0ELb1ELb1ELb0ELb0ELb1ELb0ELb1ELb1ELb0EEENS1_21CollectiveEpilogueFwdINS6_IJSA_NS7_ILi256EEESB_EEES9_SE_SG_Li256ELb1ELb1ELb1ELb0EEENS1_36VarlenDynamicPersistentTileSchedulerILi128ELi96ELi256ELi128ELb1ELb1ELb1ELb1ELb0ELb1EEEEEEEEEvNT_6ParamsE:
        .type           _ZN7cutlass13device_kernelIN5flash11enable_sm90INS1_16FlashAttnFwdSm90INS1_25CollectiveMainloopFwdSm90ILi2EN4cute5tupleIJNS5_1CILi1EEES8_S8_EEENS6_IJNS7_ILi128EEENS7_ILi96EEENS7_ILi64EEEEEELi256ENS_6half_tEfNS_4arch4Sm90ELb0ELb1ELb0ELb1ELb1ELb0ELb0ELb1ELb0ELb1ELb1ELb0EEENS1_21CollectiveEpilogueFwdINS6_IJSA_NS7_ILi256EEESB_EEES9_SE_SG_Li256ELb1ELb1ELb1ELb0EEENS1_36VarlenDynamicPersistentTileSchedulerILi128ELi96ELi256ELi128ELb1ELb1ELb1ELb1ELb0ELb1EEEEEEEEEvNT_6ParamsE,@function
        .size           _ZN7cutlass13device_kernelIN5flash11enable_sm90INS1_16FlashAttnFwdSm90INS1_25CollectiveMainloopFwdSm90ILi2EN4cute5tupleIJNS5_1CILi1EEES8_S8_EEENS6_IJNS7_ILi128EEENS7_ILi96EEENS7_ILi64EEEEEELi256ENS_6half_tEfNS_4arch4Sm90ELb0ELb1ELb0ELb1ELb1ELb0ELb0ELb1ELb0ELb1ELb1ELb0EEENS1_21CollectiveEpilogueFwdINS6_IJSA_NS7_ILi256EEESB_EEES9_SE_SG_Li256ELb1ELb1ELb1ELb0EEENS1_36VarlenDynamicPersistentTileSchedulerILi128ELi96ELi256ELi128ELb1ELb1ELb1ELb1ELb0ELb1EEEEEEEEEvNT_6ParamsE,(.L_x_26 - _ZN7cutlass13device_kernelIN5flash11enable_sm90INS1_16FlashAttnFwdSm90INS1_25CollectiveMainloopFwdSm90ILi2EN4cute5tupleIJNS5_1CILi1EEES8_S8_EEENS6_IJNS7_ILi128EEENS7_ILi96EEENS7_ILi64EEEEEELi256ENS_6half_tEfNS_4arch4Sm90ELb0ELb1ELb0ELb1ELb1ELb0ELb0ELb1ELb0ELb1ELb1ELb0EEENS1_21CollectiveEpilogueFwdINS6_IJSA_NS7_ILi256EEESB_EEES9_SE_SG_Li256ELb1ELb1ELb1ELb0EEENS1_36VarlenDynamicPersistentTileSchedulerILi128ELi96ELi256ELi128ELb1ELb1ELb1ELb1ELb0ELb1EEEEEEEEEvNT_6ParamsE)
        .other          _ZN7cutlass13device_kernelIN5flash11enable_sm90INS1_16FlashAttnFwdSm90INS1_25CollectiveMainloopFwdSm90ILi2EN4cute5tupleIJNS5_1CILi1EEES8_S8_EEENS6_IJNS7_ILi128EEENS7_ILi96EEENS7_ILi64EEEEEELi256ENS_6half_tEfNS_4arch4Sm90ELb0ELb1ELb0ELb1ELb1ELb0ELb0ELb1ELb0ELb1ELb1ELb0EEENS1_21CollectiveEpilogueFwdINS6_IJSA_NS7_ILi256EEESB_EEES9_SE_SG_Li256ELb1ELb1ELb1ELb0EEENS1_36VarlenDynamicPersistentTileSchedulerILi128ELi96ELi256ELi128ELb1ELb1ELb1ELb1ELb0ELb1EEEEEEEEEvNT_6ParamsE,@"STO_CUDA_ENTRY STV_DEFAULT"
_ZN7cutlass13device_kernelIN5flash11enable_sm90INS1_16FlashAttnFwdSm90INS1_25CollectiveMainloopFwdSm90ILi2EN4cute5tupleIJNS5_1CILi1EEES8_S8_EEENS6_IJNS7_ILi128EEENS7_ILi96EEENS7_ILi64EEEEEELi256ENS_6half_tEfNS_4arch4Sm90ELb0ELb1ELb0ELb1ELb1ELb0ELb0ELb1ELb0ELb1ELb1ELb0EEENS1_21CollectiveEpilogueFwdINS6_IJSA_NS7_ILi256EEESB_EEES9_SE_SG_Li256ELb1ELb1ELb1ELb0EEENS1_36VarlenDynamicPersistentTileSchedulerILi128ELi96ELi256ELi128ELb1ELb1ELb1ELb1ELb0ELb1EEEEEEEEEvNT_6ParamsE:
[----:B------:R-:W-:Y:S01]  /*0000*/  LDC R1, c[0x0][0x37c] ;  /* 0x0000df00ff017b82 */ /* 0x000fe20000000800 */
[----:B------:R-:W-:Y:S05]  /*0010*/  EXIT ;  /* 0x000000000000794d */ /* 0x000fea0003800000 */
.L_x_8:
        /* <DEDUP_REMOVED lines=14> */
.L_x_26:


//--------------------- .text._ZN7cutlass13device_kernelIN5flash11enable_sm90INS1_16FlashAttnFwdSm90INS1_25CollectiveMainloopFwdSm90ILi2EN4cute5tupleIJNS5_1CILi1EEES8_S8_EEENS6_IJNS7_ILi128EEENS7_ILi96EEENS7_ILi64EEEEEELi256ENS_6half_tEfNS_4arch4Sm90ELb0ELb1ELb0ELb1ELb1ELb1ELb0ELb1ELb0ELb1ELb1ELb0EEENS1_21CollectiveEpilogueFwdINS6_IJSA_NS7_ILi256EEESB_EEES9_SE_SG_Li256ELb1ELb1ELb1ELb0EEENS1_36VarlenDynamicPersistentTileSchedulerILi128ELi96ELi256ELi128ELb1ELb1ELb1ELb1ELb0ELb1EEEEEEEEEvNT_6ParamsE --------------------------
	.section	.text._ZN7cutlass13device_kernelIN5flash11enable_sm90INS1_16FlashAttnFwdSm90INS1_25CollectiveMainloopFwdSm90ILi2EN4cute5tupleIJNS5_1CILi1EEES8_S8_EEENS6_IJNS7_ILi128EEENS7_ILi96EEENS7_ILi64EEEEEELi256ENS_6half_tEfNS_4arch4Sm90ELb0ELb1ELb0ELb1ELb1ELb1ELb0ELb1ELb0ELb1ELb1ELb0EEENS1_21CollectiveEpilogueFwdINS6_IJSA_NS7_ILi256EEESB_EEES9_SE_SG_Li256ELb1ELb1ELb1ELb0EEENS1_36VarlenDynamicPersistentTileSchedulerILi128ELi96ELi256ELi128ELb1ELb1ELb1ELb1ELb0ELb1EEEEEEEEEvNT_6ParamsE,"ax",@progbits
	.align	128
.text._ZN7cutlass13device_kernelIN5flash11enable_sm90INS1_16FlashAttnFwdSm90INS1_25CollectiveMainloopFwdSm90ILi2EN4cute5tupleIJNS5_1CILi1EEES8_S8_EEENS6_IJNS7_ILi128EEENS7_ILi96EEENS7_ILi64EEEEEELi256ENS_6half_tEfNS_4arch4Sm90ELb0ELb1ELb0ELb1ELb1ELb1ELb0ELb1ELb0ELb1ELb1ELb0EEENS1_21CollectiveEpilogueFwdINS6_IJSA_NS7_ILi256EEESB_EEES9_SE_SG_Li256ELb1ELb1ELb1ELb0EEENS1_36VarlenDynamicPersistentTileSchedulerILi128ELi96ELi256ELi128ELb1ELb1ELb1ELb1ELb0ELb1EEEEEEEEEvNT_6ParamsE:
        .type           _ZN7cutlass13device_kernelIN5flash11enable_sm90INS1_16FlashAttnFwdSm90INS1_25CollectiveMainloopFwdSm90ILi2EN4cute5tupleIJNS5_1CILi1EEES8_S8_EEENS6_IJNS7_ILi128EEENS7_ILi96EEENS7_ILi64EEEEEELi256ENS_6half_tEfNS_4arch4Sm90ELb0ELb1ELb0ELb1ELb1ELb1ELb0ELb1ELb0ELb1ELb1ELb0EEENS1_21CollectiveEpilogueFwdINS6_IJSA_NS7_ILi256EEESB_EEES9_SE_SG_Li256ELb1ELb1ELb1ELb0EEENS1_36VarlenDynamicPersistentTileSchedulerILi128ELi96ELi256ELi128ELb1ELb1ELb1ELb1ELb0ELb1EEEEEEEEEvNT_6ParamsE,@function
        .size           _ZN7cutlass13device_kernelIN5flash11enable_sm90INS1_16FlashAttnFwdSm90INS1_25CollectiveMainloopFwdSm90ILi2EN4cute5tupleIJNS5_1CILi1EEES8_S8_EEENS6_IJNS7_ILi128EEENS7_ILi96EEENS7_ILi64EEEEEELi256ENS_6half_tEfNS_4arch4Sm90ELb0ELb1ELb0ELb1ELb1ELb1ELb0ELb1ELb0ELb1ELb1ELb0EEENS1_21CollectiveEpilogueFwdINS6_IJSA_NS7_ILi256EEESB_EEES9_SE_SG_Li256ELb1ELb1ELb1ELb0EEENS1_36VarlenDynamicPersistentTileSchedulerILi128ELi96ELi256ELi128ELb1ELb1ELb1ELb1ELb0ELb1EEEEEEEEEvNT_6ParamsE,(.L_x_27 - _ZN7cutlass13device_kernelIN5flash11enable_sm90INS1_16FlashAttnFwdSm90INS1_25CollectiveMainloopFwdSm90ILi2EN4cute5tupleIJNS5_1CILi1EEES8_S8_EEENS6_IJNS7_ILi128EEENS7_ILi96EEENS7_ILi64EEEEEELi256ENS_6half_tEfNS_4arch4Sm90ELb0ELb1ELb0ELb1ELb1ELb1ELb0ELb1ELb0ELb1ELb1ELb0EEENS1_21CollectiveEpilogueFwdINS6_IJSA_NS7_ILi256EEESB_EEES9_SE_SG_Li256ELb1ELb1ELb1ELb0EEENS1_36VarlenDynamicPersistentTileSchedulerILi128ELi96ELi256ELi128ELb1ELb1ELb1ELb1ELb0ELb1EEEEEEEEEvNT_6ParamsE)
        .other          _ZN7cutlass13device_kernelIN5flash11enable_sm90INS1_16FlashAttnFwdSm90INS1_25CollectiveMainloopFwdSm90ILi2EN4cute5tupleIJNS5_1CILi1EEES8_S8_EEENS6_IJNS7_ILi128EEENS7_ILi96EEENS7_ILi64EEEEEELi256ENS_6half_tEfNS_4arch4Sm90ELb0ELb1ELb0ELb1ELb1ELb1ELb0ELb1ELb0ELb1ELb1ELb0EEENS1_21CollectiveEpilogueFwdINS6_IJSA_NS7_ILi256EEESB_EEES9_SE_SG_Li256ELb1ELb1ELb1ELb0EEENS1_36VarlenDynamicPersistentTileSchedulerILi128ELi96ELi256ELi128ELb1ELb1ELb1ELb1ELb0ELb1EEEEEEEEEvNT_6ParamsE,@"STO_CUDA_ENTRY STV_DEFAULT"
_ZN7cutlass13device_kernelIN5flash11enable_sm90INS1_16FlashAttnFwdSm90INS1_25CollectiveMainloopFwdSm90ILi2EN4cute5tupleIJNS5_1CILi1EEES8_S8_EEENS6_IJNS7_ILi128EEENS7_ILi96EEENS7_ILi64EEEEEELi256ENS_6half_tEfNS_4arch4Sm90ELb0ELb1ELb0ELb1ELb1ELb1ELb0ELb1ELb0ELb1ELb1ELb0EEENS1_21CollectiveEpilogueFwdINS6_IJSA_NS7_ILi256EEESB_EEES9_SE_SG_Li256ELb1ELb1ELb1ELb0EEENS1_36VarlenDynamicPersistentTileSchedulerILi128ELi96ELi256ELi128ELb1ELb1ELb1ELb1ELb0ELb1EEEEEEEEEvNT_6ParamsE:
[----:B------:R-:W-:Y:S01]  /*0000*/  LDC R1, c[0x0][0x37c] ;  /* 0x0000df00ff017b82 */ /* 0x000fe20000000800 */
[----:B------:R-:W-:Y:S05]  /*0010*/  EXIT ;  /* 0x000000000000794d */ /* 0x000fea0003800000 */
.L_x_9:
        /* <DEDUP_REMOVED lines=14> */
.L_x_27:


//--------------------- .text._ZN7cutlass13device_kernelIN5flash11enable_sm90INS1_16FlashAttnFwdSm90INS1_25CollectiveMainloopFwdSm90ILi2EN4cute5tupleIJNS5_1CILi1EEES8_S8_EEENS6_IJNS7_ILi128EEENS7_ILi96EEENS7_ILi64EEEEEELi256ENS_6half_tEfNS_4arch4Sm90ELb0ELb1ELb0ELb1ELb1ELb0ELb1ELb1ELb0ELb1ELb1ELb0EEENS1_21CollectiveEpilogueFwdINS6_IJSA_NS7_ILi256EEESB_EEES9_SE_SG_Li256ELb1ELb1ELb1ELb0EEENS1_36VarlenDynamicPersistentTileSchedulerILi128ELi96ELi256ELi128ELb1ELb1ELb1ELb1ELb0ELb1EEEEEEEEEvNT_6ParamsE --------------------------
	.section	.text._ZN7cutlass13device_kernelIN5flash11enable_sm90INS1_16FlashAttnFwdSm90INS1_25CollectiveMainloopFwdSm90ILi2EN4cute5tupleIJNS5_1CILi1EEES8_S8_EEENS6_IJNS7_ILi128EEENS7_ILi96EEENS7_ILi64EEEEEELi256ENS_6half_tEfNS_4arch4Sm90ELb0ELb1ELb0ELb1ELb1ELb0ELb1ELb1ELb0ELb1ELb1ELb0EEENS1_21CollectiveEpilogueFwdINS6_IJSA_NS7_ILi256EEESB_EEES9_SE_SG_Li256ELb1ELb1ELb1ELb0EEENS1_36VarlenDynamicPersistentTileSchedulerILi128ELi96ELi256ELi128ELb1ELb1ELb1ELb1ELb0ELb1EEEEEEEEEvNT_6ParamsE,"ax",@progbits
	.align	128
.text._ZN7cutlass13device_kernelIN5flash11enable_sm90INS1_16FlashAttnFwdSm90INS1_25CollectiveMainloopFwdSm90ILi2EN4cute5tupleIJNS5_1CILi1EEES8_S8_EEENS6_IJNS7_ILi128EEENS7_ILi96EEENS7_ILi64EEEEEELi256ENS_6half_tEfNS_4arch4Sm90ELb0ELb1ELb0ELb1ELb1ELb0ELb1ELb1ELb0ELb1ELb1ELb0EEENS1_21CollectiveEpilogueFwdINS6_IJSA_NS7_ILi256EEESB_EEES9_SE_SG_Li256ELb1ELb1ELb1ELb0EEENS1_36VarlenDynamicPersistentTileSchedulerILi128ELi96ELi256ELi128ELb1ELb1ELb1ELb1ELb0ELb1EEEEEEEEEvNT_6ParamsE:
        .type           _ZN7cutlass13device_kernelIN5flash11enable_sm90INS1_16FlashAttnFwdSm90INS1_25CollectiveMainloopFwdSm90ILi2EN4cute5tupleIJNS5_1CILi1EEES8_S8_EEENS6_IJNS7_ILi128EEENS7_ILi96EEENS7_ILi64EEEEEELi256ENS_6half_tEfNS_4arch4Sm90ELb0ELb1ELb0ELb1ELb1ELb0ELb1ELb1ELb0ELb1ELb1ELb0EEENS1_21CollectiveEpilogueFwdINS6_IJSA_NS7_ILi256EEESB_EEES9_SE_SG_Li256ELb1ELb1ELb1ELb0EEENS1_36VarlenDynamicPersistentTileSchedulerILi128ELi96ELi256ELi128ELb1ELb1ELb1ELb1ELb0ELb1EEEEEEEEEvNT_6ParamsE,@function
        .size           _ZN7cutlass13device_kernelIN5flash11enable_sm90INS1_16FlashAttnFwdSm90INS1_25CollectiveMainloopFwdSm90ILi2EN4cute5tupleIJNS5_1CILi1EEES8_S8_EEENS6_IJNS7_ILi128EEENS7_ILi96EEENS7_ILi64EEEEEELi256ENS_6half_tEfNS_4arch4Sm90ELb0ELb1ELb0ELb1ELb1ELb0ELb1ELb1ELb0ELb1ELb1ELb0EEENS1_21CollectiveEpilogueFwdINS6_IJSA_NS7_ILi256EEESB_EEES9_SE_SG_Li256ELb1ELb1ELb1ELb0EEENS1_36VarlenDynamicPersistentTileSchedulerILi128ELi96ELi256ELi128ELb1ELb1ELb1ELb1ELb0ELb1EEEEEEEEEvNT_6ParamsE,(.L_x_28 - _ZN7cutlass13device_kernelIN5flash11enable_sm90INS1_16FlashAttnFwdSm90INS1_25CollectiveMainloopFwdSm90ILi2EN4cute5tupleIJNS5_1CILi1EEES8_S8_EEENS6_IJNS7_ILi128EEENS7_ILi96EEENS7_ILi64EEEEEELi256ENS_6half_tEfNS_4arch4Sm90ELb0ELb1ELb0ELb1ELb1ELb0ELb1ELb1ELb0ELb1ELb1ELb0EEENS1_21CollectiveEpilogueFwdINS6_IJSA_NS7_ILi256EEESB_EEES9_SE_SG_Li256ELb1ELb1ELb1ELb0EEENS1_36VarlenDynamicPersistentTileSchedulerILi128ELi96ELi256ELi128ELb1ELb1ELb1ELb1ELb0ELb1EEEEEEEEEvNT_6ParamsE)
        .other          _ZN7cutlass13device_kernelIN5flash11enable_sm90INS1_16FlashAttnFwdSm90INS1_25CollectiveMainloopFwdSm90ILi2EN4cute5tupleIJNS5_1CILi1EEES8_S8_EEENS6_IJNS7_ILi128EEENS7_ILi96EEENS7_ILi64EEEEEELi256ENS_6half_tEfNS_4arch4Sm90ELb0ELb1ELb0ELb1ELb1ELb0ELb1ELb1ELb0ELb1ELb1ELb0EEENS1_21CollectiveEpilogueFwdINS6_IJSA_NS7_ILi256EEESB_EEES9_SE_SG_Li256ELb1ELb1ELb1ELb0EEENS1_36VarlenDynamicPersistentTileSchedulerILi128ELi96ELi256ELi128ELb1ELb1ELb1ELb1ELb0ELb1EEEEEEEEEvNT_6ParamsE,@"STO_CUDA_ENTRY STV_DEFAULT"
_ZN7cutlass13device_kernelIN5flash11enable_sm90INS1_16FlashAttnFwdSm90INS1_25CollectiveMainloopFwdSm90ILi2EN4cute5tupleIJNS5_1CILi1EEES8_S8_EEENS6_IJNS7_ILi128EEENS7_ILi96EEENS7_ILi64EEEEEELi256ENS_6half_tEfNS_4arch4Sm90ELb0ELb1ELb0ELb1ELb1ELb0ELb1ELb1ELb0ELb1ELb1ELb0EEENS1_21CollectiveEpilogueFwdINS6_IJSA_NS7_ILi256EEESB_EEES9_SE_SG_Li256ELb1ELb1ELb1ELb0EEENS1_36VarlenDynamicPersistentTileSchedulerILi128ELi96ELi256ELi128ELb1ELb1ELb1ELb1ELb0ELb1EEEEEEEEEvNT_6ParamsE:
[----:B------:R-:W-:Y:S01]  /*0000*/  LDC R1, c[0x0][0x37c] ;  /* 0x0000df00ff017b82 */ /* 0x000fe20000000800 */
[----:B------:R-:W-:Y:S05]  /*0010*/  EXIT ;  /* 0x000000000000794d */ /* 0x000fea0003800000 */
.L_x_10:
        /* <DEDUP_REMOVED lines=14> */
.L_x_28:


//--------------------- .text._ZN7cutlass13device_kernelIN5flash11enable_sm90INS1_16FlashAttnFwdSm90INS1_25CollectiveMainloopFwdSm90ILi2EN4cute5tupleIJNS5_1CILi1EEES8_S8_EEENS6_IJNS7_ILi128EEENS7_ILi96EEENS7_ILi64EEEEEELi256ENS_6half_tEfNS_4arch4Sm90ELb0ELb1ELb0ELb1ELb1ELb1ELb1ELb1ELb0ELb1ELb1ELb0EEENS1_21CollectiveEpilogueFwdINS6_IJSA_NS7_ILi256EEESB_EEES9_SE_SG_Li256ELb1ELb1ELb1ELb0EEENS1_36VarlenDynamicPersistentTileSchedulerILi128ELi96ELi256ELi128ELb1ELb1ELb1ELb1ELb0ELb1EEEEEEEEEvNT_6ParamsE --------------------------
	.section	.text._ZN7cutlass13device_kernelIN5flash11enable_sm90INS1_16FlashAttnFwdSm90INS1_25CollectiveMainloopFwdSm90ILi2EN4cute5tupleIJNS5_1CILi1EEES8_S8_EEENS6_IJNS7_ILi128EEENS7_ILi96EEENS7_ILi64EEEEEELi256ENS_6half_tEfNS_4arch4Sm90ELb0ELb1ELb0ELb1ELb1ELb1ELb1ELb1ELb0ELb1ELb1ELb0EEENS1_21CollectiveEpilogueFwdINS6_IJSA_NS7_ILi256EEESB_EEES9_SE_SG_Li256ELb1ELb1ELb1ELb0EEENS1_36VarlenDynamicPersistentTileSchedulerILi128ELi96ELi256ELi128ELb1ELb1ELb1ELb1ELb0ELb1EEEEEEEEEvNT_6ParamsE,"ax",@progbits
	.align	128
.text._ZN7cutlass13device_kernelIN5flash11enable_sm90INS1_16FlashAttnFwdSm90INS1_25CollectiveMainloopFwdSm90ILi2EN4cute5tupleIJNS5_1CILi1EEES8_S8_EEENS6_IJNS7_ILi128EEENS7_ILi96EEENS7_ILi64EEEEEELi256ENS_6half_tEfNS_4arch4Sm90ELb0ELb1ELb0ELb1ELb1ELb1ELb1ELb1ELb0ELb1ELb1ELb0EEENS1_21CollectiveEpilogueFwdINS6_IJSA_NS7_ILi256EEESB_EEES9_SE_SG_Li256ELb1ELb1ELb1ELb0EEENS1_36VarlenDynamicPersistentTileSchedulerILi128ELi96ELi256ELi128ELb1ELb1ELb1ELb1ELb0ELb1EEEEEEEEEvNT_6ParamsE:
        .type           _ZN7cutlass13device_kernelIN5flash11enable_sm90INS1_16FlashAttnFwdSm90INS1_25CollectiveMainloopFwdSm90ILi2EN4cute5tupleIJNS5_1CILi1EEES8_S8_EEENS6_IJNS7_ILi128EEENS7_ILi96EEENS7_ILi64EEEEEELi256ENS_6half_tEfNS_4arch4Sm90ELb0ELb1ELb0ELb1ELb1ELb1ELb1ELb1ELb0ELb1ELb1ELb0EEENS1_21CollectiveEpilogueFwdINS6_IJSA_NS7_ILi256EEESB_EEES9_SE_SG_Li256ELb1ELb1ELb1ELb0EEENS1_36VarlenDynamicPersistentTileSchedulerILi128ELi96ELi256ELi128ELb1ELb1ELb1ELb1ELb0ELb1EEEEEEEEEvNT_6ParamsE,@function
        .size           _ZN7cutlass13device_kernelIN5flash11enable_sm90INS1_16FlashAttnFwdSm90INS1_25CollectiveMainloopFwdSm90ILi2EN4cute5tupleIJNS5_1CILi1EEES8_S8_EEENS6_IJNS7_ILi128EEENS7_ILi96EEENS7_ILi64EEEEEELi256ENS_6half_tEfNS_4arch4Sm90ELb0ELb1ELb0ELb1ELb1ELb1ELb1ELb1ELb0ELb1ELb1ELb0EEENS1_21CollectiveEpilogueFwdINS6_IJSA_NS7_ILi256EEESB_EEES9_SE_SG_Li256ELb1ELb1ELb1ELb0EEENS1_36VarlenDynamicPersistentTileSchedulerILi128ELi96ELi256ELi128ELb1ELb1ELb1ELb1ELb0ELb1EEEEEEEEEvNT_6ParamsE,(.L_x_29 - _ZN7cutlass13device_kernelIN5flash11enable_sm90INS1_16FlashAttnFwdSm90INS1_25CollectiveMainloopFwdSm90ILi2EN4cute5tupleIJNS5_1CILi1EEES8_S8_EEENS6_IJNS7_ILi128EEENS7_ILi96EEENS7_ILi64EEEEEELi256ENS_6half_tEfNS_4arch4Sm90ELb0ELb1ELb0ELb1ELb1ELb1ELb1ELb1ELb0ELb1ELb1ELb0EEENS1_21CollectiveEpilogueFwdINS6_IJSA_NS7_ILi256EEESB_EEES9_SE_SG_Li256ELb1ELb1ELb1ELb0EEENS1_36VarlenDynamicPersistentTileSchedulerILi128ELi96ELi256ELi128ELb1ELb1ELb1ELb1ELb0ELb1EEEEEEEEEvNT_6ParamsE)
        .other          _ZN7cutlass13device_kernelIN5flash11enable_sm90INS1_16FlashAttnFwdSm90INS1_25CollectiveMainloopFwdSm90ILi2EN4cute5tupleIJNS5_1CILi1EEES8_S8_EEENS6_IJNS7_ILi128EEENS7_ILi96EEENS7_ILi64EEEEEELi256ENS_6half_tEfNS_4arch4Sm90ELb0ELb1ELb0ELb1ELb1ELb1ELb1ELb1ELb0ELb1ELb1ELb0EEENS1_21CollectiveEpilogueFwdINS6_IJSA_NS7_ILi256EEESB_EEES9_SE_SG_Li256ELb1ELb1ELb1ELb0EEENS1_36VarlenDynamicPersistentTileSchedulerILi128ELi96ELi256ELi128ELb1ELb1ELb1ELb1ELb0ELb1EEEEEEEEEvNT_6ParamsE,@"STO_CUDA_ENTRY STV_DEFAULT"
_ZN7cutlass13device_kernelIN5flash11enable_sm90INS1_16FlashAttnFwdSm90INS1_25CollectiveMainloopFwdSm90ILi2EN4cute5tupleIJNS5_1CILi1EEES8_S8_EEENS6_IJNS7_ILi128EEENS7_ILi96EEENS7_ILi64EEEEEELi256ENS_6half_tEfNS_4arch4Sm90ELb0ELb1ELb0ELb1ELb1ELb1ELb1ELb1ELb0ELb1ELb1ELb0EEENS1_21CollectiveEpilogueFwdINS6_IJSA_NS7_ILi256EEESB_EEES9_SE_SG_Li256ELb1ELb1ELb1ELb0EEENS1_36VarlenDynamicPersistentTileSchedulerILi128ELi96ELi256ELi128ELb1ELb1ELb1ELb1ELb0ELb1EEEEEEEEEvNT_6ParamsE:
[----:B------:R-:W-:Y:S01]  /*0000*/  LDC R1, c[0x0][0x37c] ;  /* 0x0000df00ff017b82 */ /* 0x000fe20000000800 */
[----:B------:R-:W-:Y:S05]  /*0010*/  EXIT ;  /* 0x000000000000794d */ /* 0x000fea0003800000 */
.L_x_11:
        /* <DEDUP_REMOVED lines=14> */
.L_x_29:


//--------------------- .text._ZN7cutlass13device_kernelIN5flash11enable_sm90INS1_16FlashAttnFwdSm90INS1_25CollectiveMainloopFwdSm90ILi2EN4cute5tupleIJNS5_1CILi1EEES8_S8_EEENS6_IJNS7_ILi128EEENS7_ILi96EEENS7_ILi64EEEEEELi256ENS_6half_tEfNS_4arch4Sm90ELb1ELb0ELb0ELb0ELb1ELb0ELb0ELb1ELb0ELb1ELb1ELb0EEENS1_21CollectiveEpilogueFwdINS6_IJSA_NS7_ILi256EEESB_EEES9_SE_SG_Li256ELb0ELb1ELb1ELb0EEENS1_19SingleTileSchedulerILb0ELb1ELb1ELi128EEEEEEEEEvNT_6ParamsE --------------------------
	.section	.text._ZN7cutlass13device_kernelIN5flash11enable_sm90INS1_16FlashAttnFwdSm90INS1_25CollectiveMainloopFwdSm90ILi2EN4cute5tupleIJNS5_1CILi1EEES8_S8_EEENS6_IJNS7_ILi128EEENS7_ILi96EEENS7_ILi64EEEEEELi256ENS_6half_tEfNS_4arch4Sm90ELb1ELb0ELb0ELb0ELb1ELb0ELb0ELb1ELb0ELb1ELb1ELb0EEENS1_21CollectiveEpilogueFwdINS6_IJSA_NS7_ILi256EEESB_EEES9_SE_SG_Li256ELb0ELb1ELb1ELb0EEENS1_19SingleTileSchedulerILb0ELb1ELb1ELi128EEEEEEEEEvNT_6ParamsE,"ax",@progbits
	.align	128
.text._ZN7cutlass13device_kernelIN5flash11enable_sm90INS1_16FlashAttnFwdSm90INS1_25CollectiveMainloopFwdSm90ILi2EN4cute5tupleIJNS5_1CILi1EEES8_S8_EEENS6_IJNS7_ILi128EEENS7_ILi96EEENS7_ILi64EEEEEELi256ENS_6half_tEfNS_4arch4Sm90ELb1ELb0ELb0ELb0ELb1ELb0ELb0ELb1ELb0ELb1ELb1ELb0EEENS1_21CollectiveEpilogueFwdINS6_IJSA_NS7_ILi256EEESB_EEES9_SE_SG_Li256ELb0ELb1ELb1ELb0EEENS1_19SingleTileSchedulerILb0ELb1ELb1ELi128EEEEEEEEEvNT_6ParamsE:
        .type           _ZN7cutlass13device_kernelIN5flash11enable_sm90INS1_16FlashAttnFwdSm90INS1_25CollectiveMainloopFwdSm90ILi2EN4cute5tupleIJNS5_1CILi1EEES8_S8_EEENS6_IJNS7_ILi128EEENS7_ILi96EEENS7_ILi64EEEEEELi256ENS_6half_tEfNS_4arch4Sm90ELb1ELb0ELb0ELb0ELb1ELb0ELb0ELb1ELb0ELb1ELb1ELb0EEENS1_21CollectiveEpilogueFwdINS6_IJSA_NS7_ILi256EEESB_EEES9_SE_SG_Li256ELb0ELb1ELb1ELb0EEENS1_19SingleTileSchedulerILb0ELb1ELb1ELi128EEEEEEEEEvNT_6ParamsE,@function
        .size           _ZN7cutlass13device_kernelIN5flash11enable_sm90INS1_16FlashAttnFwdSm90INS1_25CollectiveMainloopFwdSm90ILi2EN4cute5tupleIJNS5_1CILi1EEES8_S8_EEENS6_IJNS7_ILi128EEENS7_ILi96EEENS7_ILi64EEEEEELi256ENS_6half_tEfNS_4arch4Sm90ELb1ELb0ELb0ELb0ELb1ELb0ELb0ELb1ELb0ELb1ELb1ELb0EEENS1_21CollectiveEpilogueFwdINS6_IJSA_NS7_ILi256EEESB_EEES9_SE_SG_Li256ELb0ELb1ELb1ELb0EEENS1_19SingleTileSchedulerILb0ELb1ELb1ELi128EEEEEEEEEvNT_6ParamsE,(.L_x_30 - _ZN7cutlass13device_kernelIN5flash11enable_sm90INS1_16FlashAttnFwdSm90INS1_25CollectiveMainloopFwdSm90ILi2EN4cute5tupleIJNS5_1CILi1EEES8_S8_EEENS6_IJNS7_ILi128EEENS7_ILi96EEENS7_ILi64EEEEEELi256ENS_6half_tEfNS_4arch4Sm90ELb1ELb0ELb0ELb0ELb1ELb0ELb0ELb1ELb0ELb1ELb1ELb0EEENS1_21CollectiveEpilogueFwdINS6_IJSA_NS7_ILi256EEESB_EEES9_SE_SG_Li256ELb0ELb1ELb1ELb0EEENS1_19SingleTileSchedulerILb0ELb1ELb1ELi128EEEEEEEEEvNT_6ParamsE)
        .other          _ZN7cutlass13device_kernelIN5flash11enable_sm90INS1_16FlashAttnFwdSm90INS1_25CollectiveMainloopFwdSm90ILi2EN4cute5tupleIJNS5_1CILi1EEES8_S8_EEENS6_IJNS7_ILi128EEENS7_ILi96EEENS7_ILi64EEEEEELi256ENS_6half_tEfNS_4arch4Sm90ELb1ELb0ELb0ELb0ELb1ELb0ELb0ELb1ELb0ELb1ELb1ELb0EEENS1_21CollectiveEpilogueFwdINS6_IJSA_NS7_ILi256EEESB_EEES9_SE_SG_Li256ELb0ELb1ELb1ELb0EEENS1_19SingleTileSchedulerILb0ELb1ELb1ELi128EEEEEEEEEvNT_6ParamsE,@"STO_CUDA_ENTRY STV_DEFAULT"
_ZN7cutlass13device_kernelIN5flash11enable_sm90INS1_16FlashAttnFwdSm90INS1_25CollectiveMainloopFwdSm90ILi2EN4cute5tupleIJNS5_1CILi1EEES8_S8_EEENS6_IJNS7_ILi128EEENS7_ILi96EEENS7_ILi64EEEEEELi256ENS_6half_tEfNS_4arch4Sm90ELb1ELb0ELb0ELb0ELb1ELb0ELb0ELb1ELb0ELb1ELb1ELb0EEENS1_21CollectiveEpilogueFwdINS6_IJSA_NS7_ILi256EEESB_EEES9_SE_SG_Li256ELb0ELb1ELb1ELb0EEENS1_19SingleTileSchedulerILb0ELb1ELb1ELi128EEEEEEEEEvNT_6ParamsE:
[----:B------:R-:W-:Y:S01]  /*0000*/  LDC R1, c[0x0][0x37c] ;  /* 0x0000df00ff017b82 */ /* 0x000fe20000000800 */
[----:B------:R-:W-:Y:S05]  /*0010*/  EXIT ;  /* 0x000000000000794d */ /* 0x000fea0003800000 */
.L_x_12:
        /* <DEDUP_REMOVED lines=14> */
.L_x_30:


//--------------------- .text._ZN7cutlass13device_kernelIN5flash11enable_sm90INS1_16FlashAttnFwdSm90INS1_25CollectiveMainloopFwdSm90ILi2EN4cute5tupleIJNS5_1CILi1EEES8_S8_EEENS6_IJNS7_ILi128EEENS7_ILi96EEENS7_ILi64EEEEEELi256ENS_6half_tEfNS_4arch4Sm90ELb1ELb0ELb0ELb0ELb1ELb0ELb1ELb1ELb0ELb1ELb1ELb0EEENS1_21CollectiveEpilogueFwdINS6_IJSA_NS7_ILi256EEESB_EEES9_SE_SG_Li256ELb0ELb1ELb1ELb0EEENS1_19SingleTileSchedulerILb0ELb1ELb1ELi128EEEEEEEEEvNT_6ParamsE --------------------------
	.section	.text._ZN7cutlass13device_kernelIN5flash11enable_sm90INS1_16FlashAttnFwdSm90INS1_25CollectiveMainloopFwdSm90ILi2EN4cute5tupleIJNS5_1CILi1EEES8_S8_EEENS6_IJNS7_ILi128EEENS7_ILi96EEENS7_ILi64EEEEEELi256ENS_6half_tEfNS_4arch4Sm90ELb1ELb0ELb0ELb0ELb1ELb0ELb1ELb1ELb0ELb1ELb1ELb0EEENS1_21CollectiveEpilogueFwdINS6_IJSA_NS7_ILi256EEESB_EEES9_SE_SG_Li256ELb0ELb1ELb1ELb0EEENS1_19SingleTileSchedulerILb0ELb1ELb1ELi128EEEEEEEEEvNT_6ParamsE,"ax",@progbits
	.align	128
.text._ZN7cutlass13device_kernelIN5flash11enable_sm90INS1_16FlashAttnFwdSm90INS1_25CollectiveMainloopFwdSm90ILi2EN4cute5tupleIJNS5_1CILi1EEES8_S8_EEENS6_IJNS7_ILi128EEENS7_ILi96EEENS7_ILi64EEEEEELi256ENS_6half_tEfNS_4arch4Sm90ELb1ELb0ELb0ELb0ELb1ELb0ELb1ELb1ELb0ELb1ELb1ELb0EEENS1_21CollectiveEpilogueFwdINS6_IJSA_NS7_ILi256EEESB_EEES9_SE_SG_Li256ELb0ELb1ELb1ELb0EEENS1_19SingleTileSchedulerILb0ELb1ELb1ELi128EEEEEEEEEvNT_6ParamsE:
        .type           _ZN7cutlass13device_kernelIN5flash11enable_sm90INS1_16FlashAttnFwdSm90INS1_25CollectiveMainloopFwdSm90ILi2EN4cute5tupleIJNS5_1CILi1EEES8_S8_EEENS6_IJNS7_ILi128EEENS7_ILi96EEENS7_ILi64EEEEEELi256ENS_6half_tEfNS_4arch4Sm90ELb1ELb0ELb0ELb0ELb1ELb0ELb1ELb1ELb0ELb1ELb1ELb0EEENS1_21CollectiveEpilogueFwdINS6_IJSA_NS7_ILi256EEESB_EEES9_SE_SG_Li256ELb0ELb1ELb1ELb0EEENS1_19SingleTileSchedulerILb0ELb1ELb1ELi128EEEEEEEEEvNT_6ParamsE,@function
        .size           _ZN7cutlass13device_kernelIN5flash11enable_sm90INS1_16FlashAttnFwdSm90INS1_25CollectiveMainloopFwdSm90ILi2EN4cute5tupleIJNS5_1CILi1EEES8_S8_EEENS6_IJNS7_ILi128EEENS7_ILi96EEENS7_ILi64EEEEEELi256ENS_6half_tEfNS_4arch4Sm90ELb1ELb0ELb0ELb0ELb1ELb0ELb1ELb1ELb0ELb1ELb1ELb0EEENS1_21CollectiveEpilogueFwdINS6_IJSA_NS7_ILi256EEESB_EEES9_SE_SG_Li256ELb0ELb1ELb1ELb0EEENS1_19SingleTileSchedulerILb0ELb1ELb1ELi128EEEEEEEEEvNT_6ParamsE,(.L_x_31 - _ZN7cutlass13device_kernelIN5flash11enable_sm90INS1_16FlashAttnFwdSm90INS1_25CollectiveMainloopFwdSm90ILi2EN4cute5tupleIJNS5_1CILi1EEES8_S8_EEENS6_IJNS7_ILi128EEENS7_ILi96EEENS7_ILi64EEEEEELi256ENS_6half_tEfNS_4arch4Sm90ELb1ELb0ELb0ELb0ELb1ELb0ELb1ELb1ELb0ELb1ELb1ELb0EEENS1_21CollectiveEpilogueFwdINS6_IJSA_NS7_ILi256EEESB_EEES9_SE_SG_Li256ELb0ELb1ELb1ELb0EEENS1_19SingleTileSchedulerILb0ELb1ELb1ELi128EEEEEEEEEvNT_6ParamsE)
        .other          _ZN7cutlass13device_kernelIN5flash11enable_sm90INS1_16FlashAttnFwdSm90INS1_25CollectiveMainloopFwdSm90ILi2EN4cute5tupleIJNS5_1CILi1EEES8_S8_EEENS6_IJNS7_ILi128EEENS7_ILi96EEENS7_ILi64EEEEEELi256ENS_6half_tEfNS_4arch4Sm90ELb1ELb0ELb0ELb0ELb1ELb0ELb1ELb1ELb0ELb1ELb1ELb0EEENS1_21CollectiveEpilogueFwdINS6_IJSA_NS7_ILi256EEESB_EEES9_SE_SG_Li256ELb0ELb1ELb1ELb0EEENS1_19SingleTileSchedulerILb0ELb1ELb1ELi128EEEEEEEEEvNT_6ParamsE,@"STO_CUDA_ENTRY STV_DEFAULT"
_ZN7cutlass13device_kernelIN5flash11enable_sm90INS1_16FlashAttnFwdSm90INS1_25CollectiveMainloopFwdSm90ILi2EN4cute5tupleIJNS5_1CILi1EEES8_S8_EEENS6_IJNS7_ILi128EEENS7_ILi96EEENS7_ILi64EEEEEELi256ENS_6half_tEfNS_4arch4Sm90ELb1ELb0ELb0ELb0ELb1ELb0ELb1ELb1ELb0ELb1ELb1ELb0EEENS1_21CollectiveEpilogueFwdINS6_IJSA_NS7_ILi256EEESB_EEES9_SE_SG_Li256ELb0ELb1ELb1ELb0EEENS1_19SingleTileSchedulerILb0ELb1ELb1ELi128EEEEEEEEEvNT_6ParamsE:
[----:B------:R-:W-:Y:S01]  /*0000*/  LDC R1, c[0x0][0x37c] ;  /* 0x0000df00ff017b82 */ /* 0x000fe20000000800 */
[----:B------:R-:W-:Y:S05]  /*0010*/  EXIT ;  /* 0x000000000000794d */ /* 0x000fea0003800000 */
.L_x_13:
        /* <DEDUP_REMOVED lines=14> */
.L_x_31:


//--------------------- .text._ZN7cutlass13device_kernelIN5flash11enable_sm90INS1_16FlashAttnFwdSm90INS1_25CollectiveMainloopFwdSm90ILi2EN4cute5tupleIJNS5_1CILi1EEES8_S8_EEENS6_IJNS7_ILi128EEENS7_ILi96EEENS7_ILi64EEEEEELi256ENS_6half_tEfNS_4arch4Sm90ELb1ELb0ELb0ELb1ELb1ELb0ELb0ELb1ELb0ELb1ELb1ELb0EEENS1_21CollectiveEpilogueFwdINS6_IJSA_NS7_ILi256EEESB_EEES9_SE_SG_Li256ELb1ELb1ELb1ELb0EEENS1_36VarlenDynamicPersistentTileSchedulerILi128ELi96ELi256ELi128ELb1ELb1ELb1ELb1ELb1ELb1EEEEEEEEEvNT_6ParamsE --------------------------
	.section	.text._ZN7cutlass13device_kernelIN5flash11enable_sm90INS1_16FlashAttnFwdSm90INS1_25CollectiveMainloopFwdSm90ILi2EN4cute5tupleIJNS5_1CILi1EEES8_S8_EEENS6_IJNS7_ILi128EEENS7_ILi96EEENS7_ILi64EEEEEELi256ENS_6half_tEfNS_4arch4Sm90ELb1ELb0ELb0ELb1ELb1ELb0ELb0ELb1ELb0ELb1ELb1ELb0EEENS1_21CollectiveEpilogueFwdINS6_IJSA_NS7_ILi256EEESB_EEES9_SE_SG_Li256ELb1ELb1ELb1ELb0EEENS1_36VarlenDynamicPersistentTileSchedulerILi128ELi96ELi256ELi128ELb1ELb1ELb1ELb1ELb1ELb1EEEEEEEEEvNT_6ParamsE,"ax",@progbits
	.align	128
.text._ZN7cutlass13device_kernelIN5flash11enable_sm90INS1_16FlashAttnFwdSm90INS1_25CollectiveMainloopFwdSm90ILi2EN4cute5tupleIJNS5_1CILi1EEES8_S8_EEENS6_IJNS7_ILi128EEENS7_ILi96EEENS7_ILi64EEEEEELi256ENS_6half_tEfNS_4arch4Sm90ELb1ELb0ELb0ELb1ELb1ELb0ELb0ELb1ELb0ELb1ELb1ELb0EEENS1_21CollectiveEpilogueFwdINS6_IJSA_NS7_ILi256EEESB_EEES9_SE_SG_Li256ELb1ELb1ELb1ELb0EEENS1_36VarlenDynamicPersistentTileSchedulerILi128ELi96ELi256ELi128ELb1ELb1ELb1ELb1ELb1ELb1EEEEEEEEEvNT_6ParamsE:
        .type           _ZN7cutlass13device_kernelIN5flash11enable_sm90INS1_16FlashAttnFwdSm90INS1_25CollectiveMainloopFwdSm90ILi2EN4cute5tupleIJNS5_1CILi1EEES8_S8_EEENS6_IJNS7_ILi128EEENS7_ILi96EEENS7_ILi64EEEEEELi256ENS_6half_tEfNS_4arch4Sm90ELb1ELb0ELb0ELb1ELb1ELb0ELb0ELb1ELb0ELb1ELb1ELb0EEENS1_21CollectiveEpilogueFwdINS6_IJSA_NS7_ILi256EEESB_EEES9_SE_SG_Li256ELb1ELb1ELb1ELb0EEENS1_36VarlenDynamicPersistentTileSchedulerILi128ELi96ELi256ELi128ELb1ELb1ELb1ELb1ELb1ELb1EEEEEEEEEvNT_6ParamsE,@function
        .size           _ZN7cutlass13device_kernelIN5flash11enable_sm90INS1_16FlashAttnFwdSm90INS1_25CollectiveMainloopFwdSm90ILi2EN4cute5tupleIJNS5_1CILi1EEES8_S8_EEENS6_IJNS7_ILi128EEENS7_ILi96EEENS7_ILi64EEEEEELi256ENS_6half_tEfNS_4arch4Sm90ELb1ELb0ELb0ELb1ELb1ELb0ELb0ELb1ELb0ELb1ELb1ELb0EEENS1_21CollectiveEpilogueFwdINS6_IJSA_NS7_ILi256EEESB_EEES9_SE_SG_Li256ELb1ELb1ELb1ELb0EEENS1_36VarlenDynamicPersistentTileSchedulerILi128ELi96ELi256ELi128ELb1ELb1ELb1ELb1ELb1ELb1EEEEEEEEEvNT_6ParamsE,(.L_x_32 - _ZN7cutlass13device_kernelIN5flash11enable_sm90INS1_16FlashAttnFwdSm90INS1_25CollectiveMainloopFwdSm90ILi2EN4cute5tupleIJNS5_1CILi1EEES8_S8_EEENS6_IJNS7_ILi128EEENS7_ILi96EEENS7_ILi64EEEEEELi256ENS_6half_tEfNS_4arch4Sm90ELb1ELb0ELb0ELb1ELb1ELb0ELb0ELb1ELb0ELb1ELb1ELb0EEENS1_21CollectiveEpilogueFwdINS6_IJSA_NS7_ILi256EEESB_EEES9_SE_SG_Li256ELb1ELb1ELb1ELb0EEENS1_36VarlenDynamicPersistentTileSchedulerILi128ELi96ELi256ELi128ELb1ELb1ELb1ELb1ELb1ELb1EEEEEEEEEvNT_6ParamsE)
        .other          _ZN7cutlass13device_kernelIN5flash11enable_sm90INS1_16FlashAttnFwdSm90INS1_25CollectiveMainloopFwdSm90ILi2EN4cute5tupleIJNS5_1CILi1EEES8_S8_EEENS6_IJNS7_ILi128EEENS7_ILi96EEENS7_ILi64EEEEEELi256ENS_6half_tEfNS_4arch4Sm90ELb1ELb0ELb0ELb1ELb1ELb0ELb0ELb1ELb0ELb1ELb1ELb0EEENS1_21CollectiveEpilogueFwdINS6_IJSA_NS7_ILi256EEESB_EEES9_SE_SG_Li256ELb1ELb1ELb1ELb0EEENS1_36VarlenDynamicPersistentTileSchedulerILi128ELi96ELi256ELi128ELb1ELb1ELb1ELb1ELb1ELb1EEEEEEEEEvNT_6ParamsE,@"STO_CUDA_ENTRY STV_DEFAULT"
_ZN7cutlass13device_kernelIN5flash11enable_sm90INS1_16FlashAttnFwdSm90INS1_25CollectiveMainloopFwdSm90ILi2EN4cute5tupleIJNS5_1CILi1EEES8_S8_EEENS6_IJNS7_ILi128EEENS7_ILi96EEENS7_ILi64EEEEEELi256ENS_6half_tEfNS_4arch4Sm90ELb1ELb0ELb0ELb1ELb1ELb0ELb0ELb1ELb0ELb1ELb1ELb0EEENS1_21CollectiveEpilogueFwdINS6_IJSA_NS7_ILi256EEESB_EEES9_SE_SG_Li256ELb1ELb1ELb1ELb0EEENS1_36VarlenDynamicPersistentTileSchedulerILi128ELi96ELi256ELi128ELb1ELb1ELb1ELb1ELb1ELb1EEEEEEEEEvNT_6ParamsE:
[----:B------:R-:W-:Y:S01]  /*0000*/  LDC R1, c[0x0][0x37c] ;  /* 0x0000df00ff017b82 */ /* 0x000fe20000000800 */
[----:B------:R-:W-:Y:S05]  /*0010*/  EXIT ;  /* 0x000000000000794d */ /* 0x000fea0003800000 */
.L_x_14:
        /* <DEDUP_REMOVED lines=14> */
.L_x_32:


//--------------------- .text._ZN7cutlass13device_kernelIN5flash11enable_sm90INS1_16FlashAttnFwdSm90INS1_25CollectiveMainloopFwdSm90ILi2EN4cute5tupleIJNS5_1CILi1EEES8_S8_EEENS6_IJNS7_ILi128EEENS7_ILi96EEENS7_ILi64EEEEEELi256ENS_6half_tEfNS_4arch4Sm90ELb1ELb0ELb0ELb1ELb1ELb1ELb0ELb1ELb0ELb1ELb1ELb0EEENS1_21CollectiveEpilogueFwdINS6_IJSA_NS7_ILi256EEESB_EEES9_SE_SG_Li256ELb1ELb1ELb1ELb0EEENS1_36VarlenDynamicPersistentTileSchedulerILi128ELi96ELi256ELi128ELb1ELb1ELb1ELb1ELb1ELb1EEEEEEEEEvNT_6ParamsE --------------------------
	.section	.text._ZN7cutlass13device_kernelIN5flash11enable_sm90INS1_16FlashAttnFwdSm90INS1_25CollectiveMainloopFwdSm90ILi2EN4cute5tupleIJNS5_1CILi1EEES8_S8_EEENS6_IJNS7_ILi128EEENS7_ILi96EEENS7_ILi64EEEEEELi256ENS_6half_tEfNS_4arch4Sm90ELb1ELb0ELb0ELb1ELb1ELb1ELb0ELb1ELb0ELb1ELb1ELb0EEENS1_21CollectiveEpilogueFwdINS6_IJSA_NS7_ILi256EEESB_EEES9_SE_SG_Li256ELb1ELb1ELb1ELb0EEENS1_36VarlenDynamicPersistentTileSchedulerILi128ELi96ELi256ELi128ELb1ELb1ELb1ELb1ELb1ELb1EEEEEEEEEvNT_6ParamsE,"ax",@progbits
	.align	128
.text._ZN7cutlass13device_kernelIN5flash11enable_sm90INS1_16FlashAttnFwdSm90INS1_25CollectiveMainloopFwdSm90ILi2EN4cute5tupleIJNS5_1CILi1EEES8_S8_EEENS6_IJNS7_ILi128EEENS7_ILi96EEENS7_ILi64EEEEEELi256ENS_6half_tEfNS_4arch4Sm90ELb1ELb0ELb0ELb1ELb1ELb1ELb0ELb1ELb0ELb1ELb1ELb0EEENS1_21CollectiveEpilogueFwdINS6_IJSA_NS7_ILi256EEESB_EEES9_SE_SG_Li256ELb1ELb1ELb1ELb0EEENS1_36VarlenDynamicPersistentTileSchedulerILi128ELi96ELi256ELi128ELb1ELb1ELb1ELb1ELb1ELb1EEEEEEEEEvNT_6ParamsE:
        .type           _ZN7cutlass13device_kernelIN5flash11enable_sm90INS1_16FlashAttnFwdSm90INS1_25CollectiveMainloopFwdSm90ILi2EN4cute5tupleIJNS5_1CILi1EEES8_S8_EEENS6_IJNS7_ILi128EEENS7_ILi96EEENS7_ILi64EEEEEELi256ENS_6half_tEfNS_4arch4Sm90ELb1ELb0ELb0ELb1ELb1ELb1ELb0ELb1ELb0ELb1ELb1ELb0EEENS1_21CollectiveEpilogueFwdINS6_IJSA_NS7_ILi256EEESB_EEES9_SE_SG_Li256ELb1ELb1ELb1ELb0EEENS1_36VarlenDynamicPersistentTileSchedulerILi128ELi96ELi256ELi128ELb1ELb1ELb1ELb1ELb1ELb1EEEEEEEEEvNT_6ParamsE,@function
        .size           _ZN7cutlass13device_kernelIN5flash11enable_sm90INS1_16FlashAttnFwdSm90INS1_25CollectiveMainloopFwdSm90ILi2EN4cute5tupleIJNS5_1CILi1EEES8_S8_EEENS6_IJNS7_ILi128EEENS7_ILi96EEENS7_ILi64EEEEEELi256ENS_6half_tEfNS_4arch4Sm90ELb1ELb0ELb0ELb1ELb1ELb1ELb0ELb1ELb0ELb1ELb1ELb0EEENS1_21CollectiveEpilogueFwdINS6_IJSA_NS7_ILi256EEESB_EEES9_SE_SG_Li256ELb1ELb1ELb1ELb0EEENS1_36VarlenDynamicPersistentTileSchedulerILi128ELi96ELi256ELi128ELb1ELb1ELb1ELb1ELb1ELb1EEEEEEEEEvNT_6ParamsE,(.L_x_33 - _ZN7cutlass13device_kernelIN5flash11enable_sm90INS1_16FlashAttnFwdSm90INS1_25CollectiveMainloopFwdSm90ILi2EN4cute5tupleIJNS5_1CILi1EEES8_S8_EEENS6_IJNS7_ILi128EEENS7_ILi96EEENS7_ILi64EEEEEELi256ENS_6half_tEfNS_4arch4Sm90ELb1ELb0ELb0ELb1ELb1ELb1ELb0ELb1ELb0ELb1ELb1ELb0EEENS1_21CollectiveEpilogueFwdINS6_IJSA_NS7_ILi256EEESB_EEES9_SE_SG_Li256ELb1ELb1ELb1ELb0EEENS1_36VarlenDynamicPersistentTileSchedulerILi128ELi96ELi256ELi128ELb1ELb1ELb1ELb1ELb1ELb1EEEEEEEEEvNT_6ParamsE)
        .other          _ZN7cutlass13device_kernelIN5flash11enable_sm90INS1_16FlashAttnFwdSm90INS1_25CollectiveMainloopFwdSm90ILi2EN4cute5tupleIJNS5_1CILi1EEES8_S8_EEENS6_IJNS7_ILi128EEENS7_ILi96EEENS7_ILi64EEEEEELi256ENS_6half_tEfNS_4arch4Sm90ELb1ELb0ELb0ELb1ELb1ELb1ELb0ELb1ELb0ELb1ELb1ELb0EEENS1_21CollectiveEpilogueFwdINS6_IJSA_NS7_ILi256EEESB_EEES9_SE_SG_Li256ELb1ELb1ELb1ELb0EEENS1_36VarlenDynamicPersistentTileSchedulerILi128ELi96ELi256ELi128ELb1ELb1ELb1ELb1ELb1ELb1EEEEEEEEEvNT_6ParamsE,@"STO_CUDA_ENTRY STV_DEFAULT"
_ZN7cutlass13device_kernelIN5flash11enable_sm90INS1_16FlashAttnFwdSm90INS1_25CollectiveMainloopFwdSm90ILi2EN4cute5tupleIJNS5_1CILi1EEES8_S8_EEENS6_IJNS7_ILi128EEENS7_ILi96EEENS7_ILi64EEEEEELi256ENS_6half_tEfNS_4arch4Sm90ELb1ELb0ELb0ELb1ELb1ELb1ELb0ELb1ELb0ELb1ELb1ELb0EEENS1_21CollectiveEpilogueFwdINS6_IJSA_NS7_ILi256EEESB_EEES9_SE_SG_Li256ELb1ELb1ELb1ELb0EEENS1_36VarlenDynamicPersistentTileSchedulerILi128ELi96ELi256ELi128ELb1ELb1ELb1ELb1ELb1ELb1EEEEEEEEEvNT_6ParamsE:
[----:B------:R-:W-:Y:S01]  /*0000*/  LDC R1, c[0x0][0x37c] ;  /* 0x0000df00ff017b82 */ /* 0x000fe20000000800 */
[----:B------:R-:W-:Y:S05]  /*0010*/  EXIT ;  /* 0x000000000000794d */ /* 0x000fea0003800000 */
.L_x_15:
        /* <DEDUP_REMOVED lines=14> */
.L_x_33:


//--------------------- .text._ZN7cutlass13device_kernelIN5flash11enable_sm90INS1_16FlashAttnFwdSm90INS1_25CollectiveMainloopFwdSm90ILi2EN4cute5tupleIJNS5_1CILi1EEES8_S8_EEENS6_IJNS7_ILi128EEENS7_ILi96EEENS7_ILi64EEEEEELi256ENS_6half_tEfNS_4arch4Sm90ELb1ELb0ELb0ELb1ELb1ELb0ELb1ELb1ELb0ELb1ELb1ELb0EEENS1_21CollectiveEpilogueFwdINS6_IJSA_NS7_ILi256EEESB_EEES9_SE_SG_Li256ELb1ELb1ELb1ELb0EEENS1_36VarlenDynamicPersistentTileSchedulerILi128ELi96ELi256ELi128ELb1ELb1ELb1ELb1ELb1ELb1EEEEEEEEEvNT_6ParamsE --------------------------
	.section	.text._ZN7cutlass13device_kernelIN5flash11enable_sm90INS1_16FlashAttnFwdSm90INS1_25CollectiveMainloopFwdSm90ILi2EN4cute5tupleIJNS5_1CILi1EEES8_S8_EEENS6_IJNS7_ILi128EEENS7_ILi96EEENS7_ILi64EEEEEELi256ENS_6half_tEfNS_4arch4Sm90ELb1ELb0ELb0ELb1ELb1ELb0ELb1ELb1ELb0ELb1ELb1ELb0EEENS1_21CollectiveEpilogueFwdINS6_IJSA_NS7_ILi256EEESB_EEES9_SE_SG_Li256ELb1ELb1ELb1ELb0EEENS1_36VarlenDynamicPersistentTileSchedulerILi128ELi96ELi256ELi128ELb1ELb1ELb1ELb1ELb1ELb1EEEEEEEEEvNT_6ParamsE,"ax",@progbits
	.align	128
.text._ZN7cutlass13device_kernelIN5flash11enable_sm90INS1_16FlashAttnFwdSm90INS1_25CollectiveMainloopFwdSm90ILi2EN4cute5tupleIJNS5_1CILi1EEES8_S8_EEENS6_IJNS7_ILi128EEENS7_ILi96EEENS7_ILi64EEEEEELi256ENS_6half_tEfNS_4arch4Sm90ELb1ELb0ELb0ELb1ELb1ELb0ELb1ELb1ELb0ELb1ELb1ELb0EEENS1_21CollectiveEpilogueFwdINS6_IJSA_NS7_ILi256EEESB_EEES9_SE_SG_Li256ELb1ELb1ELb1ELb0EEENS1_36VarlenDynamicPersistentTileSchedulerILi128ELi96ELi256ELi128ELb1ELb1ELb1ELb1ELb1ELb1EEEEEEEEEvNT_6ParamsE:
        .type           _ZN7cutlass13device_kernelIN5flash11enable_sm90INS1_16FlashAttnFwdSm90INS1_25CollectiveMainloopFwdSm90ILi2EN4cute5tupleIJNS5_1CILi1EEES8_S8_EEENS6_IJNS7_ILi128EEENS7_ILi96EEENS7_ILi64EEEEEELi256ENS_6half_tEfNS_4arch4Sm90ELb1ELb0ELb0ELb1ELb1ELb0ELb1ELb1ELb0ELb1ELb1ELb0EEENS1_21CollectiveEpilogueFwdINS6_IJSA_NS7_ILi256EEESB_EEES9_SE_SG_Li256ELb1ELb1ELb1ELb0EEENS1_36VarlenDynamicPersistentTileSchedulerILi128ELi96ELi256ELi128ELb1ELb1ELb1ELb1ELb1ELb1EEEEEEEEEvNT_6ParamsE,@function
        .size           _ZN7cutlass13device_kernelIN5flash11enable_sm90INS1_16FlashAttnFwdSm90INS1_25CollectiveMainloopFwdSm90ILi2EN4cute5tupleIJNS5_1CILi1EEES8_S8_EEENS6_IJNS7_ILi128EEENS7_ILi96EEENS7_ILi64EEEEEELi256ENS_6half_tEfNS_4arch4Sm90ELb1ELb0ELb0ELb1ELb1ELb0ELb1ELb1ELb0ELb1ELb1ELb0EEENS1_21CollectiveEpilogueFwdINS6_IJSA_NS7_ILi256EEESB_EEES9_SE_SG_Li256ELb1ELb1ELb1ELb0EEENS1_36VarlenDynamicPersistentTileSchedulerILi128ELi96ELi256ELi128ELb1ELb1ELb1ELb1ELb1ELb1EEEEEEEEEvNT_6ParamsE,(.L_x_34 - _ZN7cutlass13device_kernelIN5flash11enable_sm90INS1_16FlashAttnFwdSm90INS1_25CollectiveMainloopFwdSm90ILi2EN4cute5tupleIJNS5_1CILi1EEES8_S8_EEENS6_IJNS7_ILi128EEENS7_ILi96EEENS7_ILi64EEEEEELi256ENS_6half_tEfNS_4arch4Sm90ELb1ELb0ELb0ELb1ELb1ELb0ELb1ELb1ELb0ELb1ELb1ELb0EEENS1_21CollectiveEpilogueFwdINS6_IJSA_NS7_ILi256EEESB_EEES9_SE_SG_Li256ELb1ELb1ELb1ELb0EEENS1_36VarlenDynamicPersistentTileSchedulerILi128ELi96ELi256ELi128ELb1ELb1ELb1ELb1ELb1ELb1EEEEEEEEEvNT_6ParamsE)
        .other          _ZN7cutlass13device_kernelIN5flash11enable_sm90INS1_16FlashAttnFwdSm90INS1_25CollectiveMainloopFwdSm90ILi2EN4cute5tupleIJNS5_1CILi1EEES8_S8_EEENS6_IJNS7_ILi128EEENS7_ILi96EEENS7_ILi64EEEEEELi256ENS_6half_tEfNS_4arch4Sm90ELb1ELb0ELb0ELb1ELb1ELb0ELb1ELb1ELb0ELb1ELb1ELb0EEENS1_21CollectiveEpilogueFwdINS6_IJSA_NS7_ILi256EEESB_EEES9_SE_SG_Li256ELb1ELb1ELb1ELb0EEENS1_36VarlenDynamicPersistentTileSchedulerILi128ELi96ELi256ELi128ELb1ELb1ELb1ELb1ELb1ELb1EEEEEEEEEvNT_6ParamsE,@"STO_CUDA_ENTRY STV_DEFAULT"
_ZN7cutlass13device_kernelIN5flash11enable_sm90INS1_16FlashAttnFwdSm90INS1_25CollectiveMainloopFwdSm90ILi2EN4cute5tupleIJNS5_1CILi1EEES8_S8_EEENS6_IJNS7_ILi128EEENS7_ILi96EEENS7_ILi64EEEEEELi256ENS_6half_tEfNS_4arch4Sm90ELb1ELb0ELb0ELb1ELb1ELb0ELb1ELb1ELb0ELb1ELb1ELb0EEENS1_21CollectiveEpilogueFwdINS6_IJSA_NS7_ILi256EEESB_EEES9_SE_SG_Li256ELb1ELb1ELb1ELb0EEENS1_36VarlenDynamicPersistentTileSchedulerILi128ELi96ELi256ELi128ELb1ELb1ELb1ELb1ELb1ELb1EEEEEEEEEvNT_6ParamsE:
[----:B------:R-:W-:Y:S01]  /*0000*/  LDC R1, c[0x0][0x37c] ;  /* 0x0000df00ff017b82 */ /* 0x000fe20000000800 */
[----:B------:R-:W-:Y:S05]  /*0010*/  EXIT ;  /* 0x000000000000794d */ /* 0x000fea0003800000 */
.L_x_16:
        /* <DEDUP_REMOVED lines=14> */
.L_x_34:


//--------------------- .text._ZN7cutlass13device_kernelIN5flash11enable_sm90INS1_16FlashAttnFwdSm90INS1_25CollectiveMainloopFwdSm90ILi2EN4cute5tupleIJNS5_1CILi1EEES8_S8_EEENS6_IJNS7_ILi128EEENS7_ILi96EEENS7_ILi64EEEEEELi256ENS_6half_tEfNS_4arch4Sm90ELb1ELb0ELb0ELb1ELb1ELb1ELb1ELb1ELb0ELb1ELb1ELb0EEENS1_21CollectiveEpilogueFwdINS6_IJSA_NS7_ILi256EEESB_EEES9_SE_SG_Li256ELb1ELb1ELb1ELb0EEENS1_36VarlenDynamicPersistentTileSchedulerILi128ELi96ELi256ELi128ELb1ELb1ELb1ELb1ELb1ELb1EEEEEEEEEvNT_6ParamsE --------------------------
	.section	.text._ZN7cutlass13device_kernelIN5flash11enable_sm90INS1_16FlashAttnFwdSm90INS1_25CollectiveMainloopFwdSm90ILi2EN4cute5tupleIJNS5_1CILi1EEES8_S8_EEENS6_IJNS7_ILi128EEENS7_ILi96EEENS7_ILi64EEEEEELi256ENS_6half_tEfNS_4arch4Sm90ELb1ELb0ELb0ELb1ELb1ELb1ELb1ELb1ELb0ELb1ELb1ELb0EEENS1_21CollectiveEpilogueFwdINS6_IJSA_NS7_ILi256EEESB_EEES9_SE_SG_Li256ELb1ELb1ELb1ELb0EEENS1_36VarlenDynamicPersistentTileSchedulerILi128ELi96ELi256ELi128ELb1ELb1ELb1ELb1ELb1ELb1EEEEEEEEEvNT_6ParamsE,"ax",@progbits
	.align	128
.text._ZN7cutlass13device_kernelIN5flash11enable_sm90INS1_16FlashAttnFwdSm90INS1_25CollectiveMainloopFwdSm90ILi2EN4cute5tupleIJNS5_1CILi1EEES8_S8_EEENS6_IJNS7_ILi128EEENS7_ILi96EEENS7_ILi64EEEEEELi256ENS_6half_tEfNS_4arch4Sm90ELb1ELb0ELb0ELb1ELb1ELb1ELb1ELb1ELb0ELb1ELb1ELb0EEENS1_21CollectiveEpilogueFwdINS6_IJSA_NS7_ILi256EEESB_EEES9_SE_SG_Li256ELb1ELb1ELb1ELb0EEENS1_36VarlenDynamicPersistentTileSchedulerILi128ELi96ELi256ELi128ELb1ELb1ELb1ELb1ELb1ELb1EEEEEEEEEvNT_6ParamsE:
        .type           _ZN7cutlass13device_kernelIN5flash11enable_sm90INS1_16FlashAttnFwdSm90INS1_25CollectiveMainloopFwdSm90ILi2EN4cute5tupleIJNS5_1CILi1EEES8_S8_EEENS6_IJNS7_ILi128EEENS7_ILi96EEENS7_ILi64EEEEEELi256ENS_6half_tEfNS_4arch4Sm90ELb1ELb0ELb0ELb1ELb1ELb1ELb1ELb1ELb0ELb1ELb1ELb0EEENS1_21CollectiveEpilogueFwdINS6_IJSA_NS7_ILi256EEESB_EEES9_SE_SG_Li256ELb1ELb1ELb1ELb0EEENS1_36VarlenDynamicPersistentTileSchedulerILi128ELi96ELi256ELi128ELb1ELb1ELb1ELb1ELb1ELb1EEEEEEEEEvNT_6ParamsE,@function
        .size           _ZN7cutlass13device_kernelIN5flash11enable_sm90INS1_16FlashAttnFwdSm90INS1_25CollectiveMainloopFwdSm90ILi2EN4cute5tupleIJNS5_1CILi1EEES8_S8_EEENS6_IJNS7_ILi128EEENS7_ILi96EEENS7_ILi64EEEEEELi256ENS_6half_tEfNS_4arch4Sm90ELb1ELb0ELb0ELb1ELb1ELb1ELb1ELb1ELb0ELb1ELb1ELb0EEENS1_21CollectiveEpilogueFwdINS6_IJSA_NS7_ILi256EEESB_EEES9_SE_SG_Li256ELb1ELb1ELb1ELb0EEENS1_36VarlenDynamicPersistentTileSchedulerILi128ELi96ELi256ELi128ELb1ELb1ELb1ELb1ELb1ELb1EEEEEEEEEvNT_6ParamsE,(.L_x_35 - _ZN7cutlass13device_kernelIN5flash11enable_sm90INS1_16FlashAttnFwdSm90INS1_25CollectiveMainloopFwdSm90ILi2EN4cute5tupleIJNS5_1CILi1EEES8_S8_EEENS6_IJNS7_ILi128EEENS7_ILi96EEENS7_ILi64EEEEEELi256ENS_6half_tEfNS_4arch4Sm90ELb1ELb0ELb0ELb1ELb1ELb1ELb1ELb1ELb0ELb1ELb1ELb0EEENS1_21CollectiveEpilogueFwdINS6_IJSA_NS7_ILi256EEESB_EEES9_SE_SG_Li256ELb1ELb1ELb1ELb0EEENS1_36VarlenDynamicPersistentTileSchedulerILi128ELi96ELi256ELi128ELb1ELb1ELb1ELb1ELb1ELb1EEEEEEEEEvNT_6ParamsE)
        .other          _ZN7cutlass13device_kernelIN5flash11enable_sm90INS1_16FlashAttnFwdSm90INS1_25CollectiveMainloopFwdSm90ILi2EN4cute5tupleIJNS5_1CILi1EEES8_S8_EEENS6_IJNS7_ILi128EEENS7_ILi96EEENS7_ILi64EEEEEELi256ENS_6half_tEfNS_4arch4Sm90ELb1ELb0ELb0ELb1ELb1ELb1ELb1ELb1ELb0ELb1ELb1ELb0EEENS1_21CollectiveEpilogueFwdINS6_IJSA_NS7_ILi256EEESB_EEES9_SE_SG_Li256ELb1ELb1ELb1ELb0EEENS1_36VarlenDynamicPersistentTileSchedulerILi128ELi96ELi256ELi128ELb1ELb1ELb1ELb1ELb1ELb1EEEEEEEEEvNT_6ParamsE,@"STO_CUDA_ENTRY STV_DEFAULT"
_ZN7cutlass13device_kernelIN5flash11enable_sm90INS1_16FlashAttnFwdSm90INS1_25CollectiveMainloopFwdSm90ILi2EN4cute5tupleIJNS5_1CILi1EEES8_S8_EEENS6_IJNS7_ILi128EEENS7_ILi96EEENS7_ILi64EEEEEELi256ENS_6half_tEfNS_4arch4Sm90ELb1ELb0ELb0ELb1ELb1ELb1ELb1ELb1ELb0ELb1ELb1ELb0EEENS1_21CollectiveEpilogueFwdINS6_IJSA_NS7_ILi256EEESB_EEES9_SE_SG_Li256ELb1ELb1ELb1ELb0EEENS1_36VarlenDynamicPersistentTileSchedulerILi128ELi96ELi256ELi128ELb1ELb1ELb1ELb1ELb1ELb1EEEEEEEEEvNT_6ParamsE:
[----:B------:R-:W-:Y:S01]  /*0000*/  LDC R1, c[0x0][0x37c] ;  /* 0x0000df00ff017b82 */ /* 0x000fe20000000800 */
[----:B------:R-:W-:Y:S05]  /*0010*/  EXIT ;  /* 0x000000000000794d */ /* 0x000fea0003800000 */
.L_x_17:
        /* <DEDUP_REMOVED lines=14> */
.L_x_35:


//--------------------- .nv.shared.reserved.0     --------------------------
	.section	.nv.shared.reserved.0,"aw",@nobits
	.weak		__nv_reservedSMEM_offset_0_alias
	.size		__nv_reservedSMEM_offset_0_alias, 0, 64
	.other		__nv_reservedSMEM_offset_0_alias,@"STO_CUDA_RESERVED_SHARED STV_DEFAULT"
__nv_reservedSMEM_offset_0_alias:
	.zero		0
	.zero		64


//--------------------- .nv.global                --------------------------
	.section	.nv.global,"aw",@nobits
.nv.global:
	.type		_ZN81_INTERNAL_2a66907c_45_flash_fwd_hdim64_256_fp16_paged_split_sm90_cu_49158569_32784cute1_E,@object
	.size		_ZN81_INTERNAL_2a66907c_45_flash_fwd_hdim64_256_fp16_paged_split_sm90_cu_49158569_32784cute1_E,(_ZN81_INTERNAL_2a66907c_45_flash_fwd_hdim64_256_fp16_paged_split_sm90_cu_49158569_32784cuda3std3__45__cpo6cbeginE - _ZN81_INTERNAL_2a66907c_45_flash_fwd_hdim64_256_fp16_paged_split_sm90_cu_49158569_32784cute1_E)
_ZN81_INTERNAL_2a66907c_45_flash_fwd_hdim64_256_fp16_paged_split_sm90_cu_49158569_32784cute1_E:
	.zero		1
	.type		_ZN81_INTERNAL_2a66907c_45_flash_fwd_hdim64_256_fp16_paged_split_sm90_cu_49158569_32784cuda3std3__45__cpo6cbeginE,@object
	.size		_ZN81_INTERNAL_2a66907c_45_flash_fwd_hdim64_256_fp16_paged_split_sm90_cu_49158569_32784cuda3std3__45__cpo6cbeginE,(_ZN81_INTERNAL_2a66907c_45_flash_fwd_hdim64_256_fp16_paged_split_sm90_cu_49158569_32784cuda3std3__48in_placeE - _ZN81_INTERNAL_2a66907c_45_flash_fwd_hdim64_256_fp16_paged_split_sm90_cu_49158569_32784cuda3std3__45__cpo6cbeginE)
_ZN81_INTERNAL_2a66907c_45_flash_fwd_hdim64_256_fp16_paged_split_sm90_cu_49158569_32784cuda3std3__45__cpo6cbeginE:
	.zero		1
	.type		_ZN81_INTERNAL_2a66907c_45_flash_fwd_hdim64_256_fp16_paged_split_sm90_cu_49158569_32784cuda3std3__48in_placeE,@object
	.size		_ZN81_INTERNAL_2a66907c_45_flash_fwd_hdim64_256_fp16_paged_split_sm90_cu_49158569_32784cuda3std3__48in_placeE,(_ZN81_INTERNAL_2a66907c_45_flash_fwd_hdim64_256_fp16_paged_split_sm90_cu_49158569_32784cuda3std6ranges3__45__cpo9iter_moveE - _ZN81_INTERNAL_2a66907c_45_flash_fwd_hdim64_256_fp16_paged_split_sm90_cu_49158569_32784cuda3std3__48in_placeE)
_ZN81_INTERNAL_2a66907c_45_flash_fwd_hdim64_256_fp16_paged_split_sm90_cu_49158569_32784cuda3std3__48in_placeE:
	.zero		1
	.type		_ZN81_INTERNAL_2a66907c_45_flash_fwd_hdim64_256_fp16_paged_split_sm90_cu_49158569_32784cuda3std6ranges3__45__cpo9iter_moveE,@object
	.size		_ZN81_INTERNAL_2a66907c_45_flash_fwd_hdim64_256_fp16_paged_split_sm90_cu_49158569_32784cuda3std6ranges3__45__cpo9iter_moveE,(_ZN81_INTERNAL_2a66907c_45_flash_fwd_hdim64_256_fp16_paged_split_sm90_cu_49158569_32784cuda3std3__45__cpo5beginE - _ZN81_INTERNAL_2a66907c_45_flash_fwd_hdim64_256_fp16_paged_split_sm90_cu_49158569_32784cuda3std6ranges3__45__cpo9iter_moveE)
_ZN81_INTERNAL_2a66907c_45_flash_fwd_hdim64_256_fp16_paged_split_sm90_cu_49158569_32784cuda3std6ranges3__45__cpo9iter_moveE:
	.zero		1
	.type		_ZN81_INTERNAL_2a66907c_45_flash_fwd_hdim64_256_fp16_paged_split_sm90_cu_49158569_32784cuda3std3__45__cpo5beginE,@object
	.size		_ZN81_INTERNAL_2a66907c_45_flash_fwd_hdim64_256_fp16_paged_split_sm90_cu_49158569_32784cuda3std3__45__cpo5beginE,(_ZN81_INTERNAL_2a66907c_45_flash_fwd_hdim64_256_fp16_paged_split_sm90_cu_49158569_32784cuda3std3__483_GLOBAL__N__2a66907c_45_flash_fwd_hdim64_256_fp16_paged_split_sm90_cu_49158569_32786ignoreE - _ZN81_INTERNAL_2a66907c_45_flash_fwd_hdim64_256_fp16_paged_split_sm90_cu_49158569_32784cuda3std3__45__cpo5beginE)
_ZN81_INTERNAL_2a66907c_45_flash_fwd_hdim64_256_fp16_paged_split_sm90_cu_49158569_32784cuda3std3__45__cpo5beginE:
	.zero		1
	.type		_ZN81_INTERNAL_2a66907c_45_flash_fwd_hdim64_256_fp16_paged_split_sm90_cu_49158569_32784cuda3std3__483_GLOBAL__N__2a66907c_45_flash_fwd_hdim64_256_fp16_paged_split_sm90_cu_49158569_32786ignoreE,@object
	.size		_ZN81_INTERNAL_2a66907c_45_flash_fwd_hdim64_256_fp16_paged_split_sm90_cu_49158569_32784cuda3std3__483_GLOBAL__N__2a66907c_45_flash_fwd_hdim64_256_fp16_paged_split_sm90_cu_49158569_32786ignoreE,(_ZN81_INTERNAL_2a66907c_45_flash_fwd_hdim64_256_fp16_paged_split_sm90_cu_49158569_32784cute7productE - _ZN81_INTERNAL_2a66907c_45_flash_fwd_hdim64_256_fp16_paged_split_sm90_cu_49158569_32784cuda3std3__483_GLOBAL__N__2a66907c_45_flash_fwd_hdim64_256_fp16_paged_split_sm90_cu_49158569_32786ignoreE)
_ZN81_INTERNAL_2a66907c_45_flash_fwd_hdim64_256_fp16_paged_split_sm90_cu_49158569_32784cuda3std3__483_GLOBAL__N__2a66907c_45_flash_fwd_hdim64_256_fp16_paged_split_sm90_cu_49158569_32786ignoreE:
	.zero		1
	.type		_ZN81_INTERNAL_2a66907c_45_flash_fwd_hdim64_256_fp16_paged_split_sm90_cu_49158569_32784cute7productE,@object
	.size		_ZN81_INTERNAL_2a66907c_45_flash_fwd_hdim64_256_fp16_paged_split_sm90_cu_49158569_32784cute7productE,(_ZN81_INTERNAL_2a66907c_45_flash_fwd_hdim64_256_fp16_paged_split_sm90_cu_49158569_32784cuda3std3__45__cpo3endE - _ZN81_INTERNAL_2a66907c_45_flash_fwd_hdim64_256_fp16_paged_split_sm90_cu_49158569_32784cute7productE)
_ZN81_INTERNAL_2a66907c_45_flash_fwd_hdim64_256_fp16_paged_split_sm90_cu_49158569_32784cute7productE:
	.zero		1
	.type		_ZN81_INTERNAL_2a66907c_45_flash_fwd_hdim64_256_fp16_paged_split_sm90_cu_49158569_32784cuda3std3__45__cpo3endE,@object
	.size		_ZN81_INTERNAL_2a66907c_45_flash_fwd_hdim64_256_fp16_paged_split_sm90_cu_49158569_32784cuda3std3__45__cpo3endE,(_ZN81_INTERNAL_2a66907c_45_flash_fwd_hdim64_256_fp16_paged_split_sm90_cu_49158569_32784cuda3std3__419piecewise_constructE - _ZN81_INTERNAL_2a66907c_45_flash_fwd_hdim64_256_fp16_paged_split_sm90_cu_49158569_32784cuda3std3__45__cpo3endE)
_ZN81_INTERNAL_2a66907c_45_flash_fwd_hdim64_256_fp16_paged_split_sm90_cu_49158569_32784cuda3std3__45__cpo3endE:
	.zero		1
	.type		_ZN81_INTERNAL_2a66907c_45_flash_fwd_hdim64_256_fp16_paged_split_sm90_cu_49158569_32784cuda3std3__419piecewise_constructE,@object
	.size		_ZN81_INTERNAL_2a66907c_45_flash_fwd_hdim64_256_fp16_paged_split_sm90_cu_49158569_32784cuda3std3__419piecewise_constructE,(_ZN81_INTERNAL_2a66907c_45_flash_fwd_hdim64_256_fp16_paged_split_sm90_cu_49158569_32784cuda3std3__45__cpo4cendE - _ZN81_INTERNAL_2a66907c_45_flash_fwd_hdim64_256_fp16_paged_split_sm90_cu_49158569_32784cuda3std3__419piecewise_constructE)
_ZN81_INTERNAL_2a66907c_45_flash_fwd_hdim64_256_fp16_paged_split_sm90_cu_49158569_32784cuda3std3__419piecewise_constructE:
	.zero		1
	.type		_ZN81_INTERNAL_2a66907c_45_flash_fwd_hdim64_256_fp16_paged_split_sm90_cu_49158569_32784cuda3std3__45__cpo4cendE,@object
	.size		_ZN81_INTERNAL_2a66907c_45_flash_fwd_hdim64_256_fp16_paged_split_sm90_cu_49158569_32784cuda3std3__45__cpo4cendE,(_ZN81_INTERNAL_2a66907c_45_flash_fwd_hdim64_256_fp16_paged_split_sm90_cu_49158569_32784cuda3std6ranges3__45__cpo4swapE - _ZN81_INTERNAL_2a66907c_45_flash_fwd_hdim64_256_fp16_paged_split_sm90_cu_49158569_32784cuda3std3__45__cpo4cendE)
_ZN81_INTERNAL_2a66907c_45_flash_fwd_hdim64_256_fp16_paged_split_sm90_cu_49158569_32784cuda3std3__45__cpo4cendE:
	.zero		1
	.type		_ZN81_INTERNAL_2a66907c_45_flash_fwd_hdim64_256_fp16_paged_split_sm90_cu_49158569_32784cuda3std6ranges3__45__cpo4swapE,@object
	.size		_ZN81_INTERNAL_2a66907c_45_flash_fwd_hdim64_256_fp16_paged_split_sm90_cu_49158569_32784cuda3std6ranges3__45__cpo4swapE,(.L_7 - _ZN81_INTERNAL_2a66907c_45_flash_fwd_hdim64_256_fp16_paged_split_sm90_cu_49158569_32784cuda3std6ranges3__45__cpo4swapE)
_ZN81_INTERNAL_2a66907c_45_flash_fwd_hdim64_256_fp16_paged_split_sm90_cu_49158569_32784cuda3std6ranges3__45__cpo4swapE:
	.zero		1
.L_7:


//--------------------- .nv.constant0._ZN7cutlass13device_kernelIN5flash11enable_sm90INS1_16FlashAttnFwdSm90INS1_25CollectiveMainloopFwdSm90ILi2EN4cute5tupleIJNS5_1CILi1EEES8_S8_EEENS6_IJNS7_ILi128EEENS7_ILi96EEENS7_ILi64EEEEEELi256ENS_6half_tEfNS_4arch4Sm90ELb0ELb0ELb0ELb0ELb1ELb0ELb0ELb1ELb0ELb1ELb1ELb0EEENS1_21CollectiveEpilogueFwdINS6_IJSA_NS7_ILi256EEESB_EEES9_SE_SG_Li256ELb0ELb1ELb1ELb0EEENS1_19SingleTileSchedulerILb0ELb1ELb1ELi128EEEEEEEEEvNT_6ParamsE --------------------------
	.section	.nv.constant0._ZN7cutlass13device_kernelIN5flash11enable_sm90INS1_16FlashAttnFwdSm90INS1_25CollectiveMainloopFwdSm90ILi2EN4cute5tupleIJNS5_1CILi1EEES8_S8_EEENS6_IJNS7_ILi128EEENS7_ILi96EEENS7_ILi64EEEEEELi256ENS_6half_tEfNS_4arch4Sm90ELb0ELb0ELb0ELb0ELb1ELb0ELb0ELb1ELb0ELb1ELb1ELb0EEENS1_21CollectiveEpilogueFwdINS6_IJSA_NS7_ILi256EEESB_EEES9_SE_SG_Li256ELb0ELb1ELb1ELb0EEENS1_19SingleTileSchedulerILb0ELb1ELb1ELi128EEEEEEEEEvNT_6ParamsE,"a",@progbits
	.sectionflags	@""
	.align	4
.nv.constant0._ZN7cutlass13device_kernelIN5flash11enable_sm90INS1_16FlashAttnFwdSm90INS1_25CollectiveMainloopFwdSm90ILi2EN4cute5tupleIJNS5_1CILi1EEES8_S8_EEENS6_IJNS7_ILi128EEENS7_ILi96EEENS7_ILi64EEEEEELi256ENS_6half_tEfNS_4arch4Sm90ELb0ELb0ELb0ELb0ELb1ELb0ELb0ELb1ELb0ELb1ELb1ELb0EEENS1_21CollectiveEpilogueFwdINS6_IJSA_NS7_ILi256EEESB_EEES9_SE_SG_Li256ELb0ELb1ELb1ELb0EEENS1_19SingleTileSchedulerILb0ELb1ELb1ELi128EEEEEEEEEvNT_6ParamsE:
	.zero		3456


//--------------------- .nv.constant0._ZN7cutlass13device_kernelIN5flash11enable_sm90INS1_16FlashAttnFwdSm90INS1_25CollectiveMainloopFwdSm90ILi2EN4cute5tupleIJNS5_1CILi1EEES8_S8_EEENS6_IJNS7_ILi128EEENS7_ILi96EEENS7_ILi64EEEEEELi256ENS_6half_tEfNS_4arch4Sm90ELb0ELb0ELb0ELb0ELb1ELb0ELb1ELb1ELb0ELb1ELb1ELb0EEENS1_21CollectiveEpilogueFwdINS6_IJSA_NS7_ILi256EEESB_EEES9_SE_SG_Li256ELb0ELb1ELb1ELb0EEENS1_19SingleTileSchedulerILb0ELb1ELb1ELi128EEEEEEEEEvNT_6ParamsE --------------------------
	.section	.nv.constant0._ZN7cutlass13device_kernelIN5flash11enable_sm90INS1_16FlashAttnFwdSm90INS1_25CollectiveMainloopFwdSm90ILi2EN4cute5tupleIJNS5_1CILi1EEES8_S8_EEENS6_IJNS7_ILi128EEENS7_ILi96EEENS7_ILi64EEEEEELi256ENS_6half_tEfNS_4arch4Sm90ELb0ELb0ELb0ELb0ELb1ELb0ELb1ELb1ELb0ELb1ELb1ELb0EEENS1_21CollectiveEpilogueFwdINS6_IJSA_NS7_ILi256EEESB_EEES9_SE_SG_Li256ELb0ELb1ELb1ELb0EEENS1_19SingleTileSchedulerILb0ELb1ELb1ELi128EEEEEEEEEvNT_6ParamsE,"a",@progbits
	.sectionflags	@""
	.align	4
.nv.constant0._ZN7cutlass13device_kernelIN5flash11enable_sm90INS1_16FlashAttnFwdSm90INS1_25CollectiveMainloopFwdSm90ILi2EN4cute5tupleIJNS5_1CILi1EEES8_S8_EEENS6_IJNS7_ILi128EEENS7_ILi96EEENS7_ILi64EEEEEELi256ENS_6half_tEfNS_4arch4Sm90ELb0ELb0ELb0ELb0ELb1ELb0ELb1ELb1ELb0ELb1ELb1ELb0EEENS1_21CollectiveEpilogueFwdINS6_IJSA_NS7_ILi256EEESB_EEES9_SE_SG_Li256ELb0ELb1ELb1ELb0EEENS1_19SingleTileSchedulerILb0ELb1ELb1ELi128EEEEEEEEEvNT_6ParamsE:
	.zero		3712


//--------------------- .nv.constant0._ZN7cutlass13device_kernelIN5flash11enable_sm90INS1_16FlashAttnFwdSm90INS1_25CollectiveMainloopFwdSm90ILi2EN4cute5tupleIJNS5_1CILi1EEES8_S8_EEENS6_IJNS7_ILi128EEENS7_ILi96EEENS7_ILi64EEEEEELi256ENS_6half_tEfNS_4arch4Sm90ELb0ELb0ELb0ELb1ELb1ELb0ELb0ELb1ELb0ELb1ELb1ELb0EEENS1_21CollectiveEpilogueFwdINS6_IJSA_NS7_ILi256EEESB_EEES9_SE_SG_Li256ELb1ELb1ELb1ELb0EEENS1_36VarlenDynamicPersistentTileSchedulerILi128ELi96ELi256ELi128ELb1ELb1ELb1ELb0ELb1ELb1EEEEEEEEEvNT_6ParamsE --------------------------
	.section	.nv.constant0._ZN7cutlass13device_kernelIN5flash11enable_sm90INS1_16FlashAttnFwdSm90INS1_25CollectiveMainloopFwdSm90ILi2EN4cute5tupleIJNS5_1CILi1EEES8_S8_EEENS6_IJNS7_ILi128EEENS7_ILi96EEENS7_ILi64EEEEEELi256ENS_6half_tEfNS_4arch4Sm90ELb0ELb0ELb0ELb1ELb1ELb0ELb0ELb1ELb0ELb1ELb1ELb0EEENS1_21CollectiveEpilogueFwdINS6_IJSA_NS7_ILi256EEESB_EEES9_SE_SG_Li256ELb1ELb1ELb1ELb0EEENS1_36VarlenDynamicPersistentTileSchedulerILi128ELi96ELi256ELi128ELb1ELb1ELb1ELb0ELb1ELb1EEEEEEEEEvNT_6ParamsE,"a",@progbits
	.sectionflags	@""
	.align	4
.nv.constant0._ZN7cutlass13device_kernelIN5flash11enable_sm90INS1_16FlashAttnFwdSm90INS1_25CollectiveMainloopFwdSm90ILi2EN4cute5tupleIJNS5_1CILi1EEES8_S8_EEENS6_IJNS7_ILi128EEENS7_ILi96EEENS7_ILi64EEEEEELi256ENS_6half_tEfNS_4arch4Sm90ELb0ELb0ELb0ELb1ELb1ELb0ELb0ELb1ELb0ELb1ELb1ELb0EEENS1_21CollectiveEpilogueFwdINS6_IJSA_NS7_ILi256EEESB_EEES9_SE_SG_Li256ELb1ELb1ELb1ELb0EEENS1_36VarlenDynamicPersistentTileSchedulerILi128ELi96ELi256ELi128ELb1ELb1ELb1ELb0ELb1ELb1EEEEEEEEEvNT_6ParamsE:
	.zero		3584


//--------------------- .nv.constant0._ZN7cutlass13device_kernelIN5flash11enable_sm90INS1_16FlashAttnFwdSm90INS1_25CollectiveMainloopFwdSm90ILi2EN4cute5tupleIJNS5_1CILi1EEES8_S8_EEENS6_IJNS7_ILi128EEENS7_ILi96EEENS7_ILi64EEEEEELi256ENS_6half_tEfNS_4arch4Sm90ELb0ELb0ELb0ELb1ELb1ELb1ELb0ELb1ELb0ELb1ELb1ELb0EEENS1_21CollectiveEpilogueFwdINS6_IJSA_NS7_ILi256EEESB_EEES9_SE_SG_Li256ELb1ELb1ELb1ELb0EEENS1_36VarlenDynamicPersistentTileSchedulerILi128ELi96ELi256ELi128ELb1ELb1ELb1ELb0ELb1ELb1EEEEEEEEEvNT_6ParamsE --------------------------
	.section	.nv.constant0._ZN7cutlass13device_kernelIN5flash11enable_sm90INS1_16FlashAttnFwdSm90INS1_25CollectiveMainloopFwdSm90ILi2EN4cute5tupleIJNS5_1CILi1EEES8_S8_EEENS6_IJNS7_ILi128EEENS7_ILi96EEENS7_ILi64EEEEEELi256ENS_6half_tEfNS_4arch4Sm90ELb0ELb0ELb0ELb1ELb1ELb1ELb0ELb1ELb0ELb1ELb1ELb0EEENS1_21CollectiveEpilogueFwdINS6_IJSA_NS7_ILi256EEESB_EEES9_SE_SG_Li256ELb1ELb1ELb1ELb0EEENS1_36VarlenDynamicPersistentTileSchedulerILi128ELi96ELi256ELi128ELb1ELb1ELb1ELb0ELb1ELb1EEEEEEEEEvNT_6ParamsE,"a",@progbits
	.sectionflags	@""
	.align	4
.nv.constant0._ZN7cutlass13device_kernelIN5flash11enable_sm90INS1_16FlashAttnFwdSm90INS1_25CollectiveMainloopFwdSm90ILi2EN4cute5tupleIJNS5_1CILi1EEES8_S8_EEENS6_IJNS7_ILi128EEENS7_ILi96EEENS7_ILi64EEEEEELi256ENS_6half_tEfNS_4arch4Sm90ELb0ELb0ELb0ELb1ELb1ELb1ELb0ELb1ELb0ELb1ELb1ELb0EEENS1_21CollectiveEpilogueFwdINS6_IJSA_NS7_ILi256EEESB_EEES9_SE_SG_Li256ELb1ELb1ELb1ELb0EEENS1_36VarlenDynamicPersistentTileSchedulerILi128ELi96ELi256ELi128ELb1ELb1ELb1ELb0ELb1ELb1EEEEEEEEEvNT_6ParamsE:
	.zero		3584


//--------------------- .nv.constant0._ZN7cutlass13device_kernelIN5flash11enable_sm90INS1_16FlashAttnFwdSm90INS1_25CollectiveMainloopFwdSm90ILi2EN4cute5tupleIJNS5_1CILi1EEES8_S8_EEENS6_IJNS7_ILi128EEENS7_ILi96EEENS7_ILi64EEEEEELi256ENS_6half_tEfNS_4arch4Sm90ELb0ELb0ELb0ELb1ELb1ELb0ELb1ELb1ELb0ELb1ELb1ELb0EEENS1_21CollectiveEpilogueFwdINS6_IJSA_NS7_ILi256EEESB_EEES9_SE_SG_Li256ELb1ELb1ELb1ELb0EEENS1_36VarlenDynamicPersistentTileSchedulerILi128ELi96ELi256ELi128ELb1ELb1ELb1ELb0ELb1ELb1EEEEEEEEEvNT_6ParamsE --------------------------
	.section	.nv.constant0._ZN7cutlass13device_kernelIN5flash11enable_sm90INS1_16FlashAttnFwdSm90INS1_25CollectiveMainloopFwdSm90ILi2EN4cute5tupleIJNS5_1CILi1EEES8_S8_EEENS6_IJNS7_ILi128EEENS7_ILi96EEENS7_ILi64EEEEEELi256ENS_6half_tEfNS_4arch4Sm90ELb0ELb0ELb0ELb1ELb1ELb0ELb1ELb1ELb0ELb1ELb1ELb0EEENS1_21CollectiveEpilogueFwdINS6_IJSA_NS7_ILi256EEESB_EEES9_SE_SG_Li256ELb1ELb1ELb1ELb0EEENS1_36VarlenDynamicPersistentTileSchedulerILi128ELi96ELi256ELi128ELb1ELb1ELb1ELb0ELb1ELb1EEEEEEEEEvNT_6ParamsE,"a",@progbits
	.sectionflags	@""
	.align	4
.nv.constant0._ZN7cutlass13device_kernelIN5flash11enable_sm90INS1_16FlashAttnFwdSm90INS1_25CollectiveMainloopFwdSm90ILi2EN4cute5tupleIJNS5_1CILi1EEES8_S8_EEENS6_IJNS7_ILi128EEENS7_ILi96EEENS7_ILi64EEEEEELi256ENS_6half_tEfNS_4arch4Sm90ELb0ELb0ELb0ELb1ELb1ELb0ELb1ELb1ELb0ELb1ELb1ELb0EEENS1_21CollectiveEpilogueFwdINS6_IJSA_NS7_ILi256EEESB_EEES9_SE_SG_Li256ELb1ELb1ELb1ELb0EEENS1_36VarlenDynamicPersistentTileSchedulerILi128ELi96ELi256ELi128ELb1ELb1ELb1ELb0ELb1ELb1EEEEEEEEEvNT_6ParamsE:
	.zero		3840


//--------------------- .nv.constant0._ZN7cutlass13device_kernelIN5flash11enable_sm90INS1_16FlashAttnFwdSm90INS1_25CollectiveMainloopFwdSm90ILi2EN4cute5tupleIJNS5_1CILi1EEES8_S8_EEENS6_IJNS7_ILi128EEENS7_ILi96EEENS7_ILi64EEEEEELi256ENS_6half_tEfNS_4arch4Sm90ELb0ELb0ELb0ELb1ELb1ELb1ELb1ELb1ELb0ELb1ELb1ELb0EEENS1_21CollectiveEpilogueFwdINS6_IJSA_NS7_ILi256EEESB_EEES9_SE_SG_Li256ELb1ELb1ELb1ELb0EEENS1_36VarlenDynamicPersistentTileSchedulerILi128ELi96ELi256ELi128ELb1ELb1ELb1ELb0ELb1ELb1EEEEEEEEEvNT_6ParamsE --------------------------
	.section	.nv.constant0._ZN7cutlass13device_kernelIN5flash11enable_sm90INS1_16FlashAttnFwdSm90INS1_25CollectiveMainloopFwdSm90ILi2EN4cute5tupleIJNS5_1CILi1EEES8_S8_EEENS6_IJNS7_ILi128EEENS7_ILi96EEENS7_ILi64EEEEEELi256ENS_6half_tEfNS_4arch4Sm90ELb0ELb0ELb0ELb1ELb1ELb1ELb1ELb1ELb0ELb1ELb1ELb0EEENS1_21CollectiveEpilogueFwdINS6_IJSA_NS7_ILi256EEESB_EEES9_SE_SG_Li256ELb1ELb1ELb1ELb0EEENS1_36VarlenDynamicPersistentTileSchedulerILi128ELi96ELi256ELi128ELb1ELb1ELb1ELb0ELb1ELb1EEEEEEEEEvNT_6ParamsE,"a",@progbits
	.sectionflags	@""
	.align	4
.nv.constant0._ZN7cutlass13device_kernelIN5flash11enable_sm90INS1_16FlashAttnFwdSm90INS1_25CollectiveMainloopFwdSm90ILi2EN4cute5tupleIJNS5_1CILi1EEES8_S8_EEENS6_IJNS7_ILi128EEENS7_ILi96EEENS7_ILi64EEEEEELi256ENS_6half_tEfNS_4arch4Sm90ELb0ELb0ELb0ELb1ELb1ELb1ELb1ELb1ELb0ELb1ELb1ELb0EEENS1_21CollectiveEpilogueFwdINS6_IJSA_NS7_ILi256EEESB_EEES9_SE_SG_Li256ELb1ELb1ELb1ELb0EEENS1_36VarlenDynamicPersistentTileSchedulerILi128ELi96ELi256ELi128ELb1ELb1ELb1ELb0ELb1ELb1EEEEEEEEEvNT_6ParamsE:
	.zero		3840


//--------------------- .nv.constant0._ZN7cutlass13device_kernelIN5flash11enable_sm90INS1_16FlashAttnFwdSm90INS1_25CollectiveMainloopFwdSm90ILi2EN4cute5tupleIJNS5_1CILi1EEES8_S8_EEENS6_IJNS7_ILi128EEENS7_ILi96EEENS7_ILi64EEEEEELi256ENS_6half_tEfNS_4arch4Sm90ELb0ELb1ELb0ELb0ELb1ELb0ELb0ELb1ELb0ELb1ELb1ELb0EEENS1_21CollectiveEpilogueFwdINS6_IJSA_NS7_ILi256EEESB_EEES9_SE_SG_Li256ELb0ELb1ELb1ELb0EEENS1_19SingleTileSchedulerILb0ELb1ELb1ELi128EEEEEEEEEvNT_6ParamsE --------------------------
	.section	.nv.constant0._ZN7cutlass13device_kernelIN5flash11enable_sm90INS1_16FlashAttnFwdSm90INS1_25CollectiveMainloopFwdSm90ILi2EN4cute5tupleIJNS5_1CILi1EEES8_S8_EEENS6_IJNS7_ILi128EEENS7_ILi96EEENS7_ILi64EEEEEELi256ENS_6half_tEfNS_4arch4Sm90ELb0ELb1ELb0ELb0ELb1ELb0ELb0ELb1ELb0ELb1ELb1ELb0EEENS1_21CollectiveEpilogueFwdINS6_IJSA_NS7_ILi256EEESB_EEES9_SE_SG_Li256ELb0ELb1ELb1ELb0EEENS1_19SingleTileSchedulerILb0ELb1ELb1ELi128EEEEEEEEEvNT_6ParamsE,"a",@progbits
	.sectionflags	@""
	.align	4
.nv.constant0._ZN7cutlass13device_kernelIN5flash11enable_sm90INS1_16FlashAttnFwdSm90INS1_25CollectiveMainloopFwdSm90ILi2EN4cute5tupleIJNS5_1CILi1EEES8_S8_EEENS6_IJNS7_ILi128EEENS7_ILi96EEENS7_ILi64EEEEEELi256ENS_6half_tEfNS_4arch4Sm90ELb0ELb1ELb0ELb0ELb1ELb0ELb0ELb1ELb0ELb1ELb1ELb0EEENS1_21CollectiveEpilogueFwdINS6_IJSA_NS7_ILi256EEESB_EEES9_SE_SG_Li256ELb0ELb1ELb1ELb0EEENS1_19SingleTileSchedulerILb0ELb1ELb1ELi128EEEEEEEEEvNT_6ParamsE:
	.zero		3456


//--------------------- .nv.constant0._ZN7cutlass13device_kernelIN5flash11enable_sm90INS1_16FlashAttnFwdSm90INS1_25CollectiveMainloopFwdSm90ILi2EN4cute5tupleIJNS5_1CILi1EEES8_S8_EEENS6_IJNS7_ILi128EEENS7_ILi96EEENS7_ILi64EEEEEELi256ENS_6half_tEfNS_4arch4Sm90ELb0ELb1ELb0ELb0ELb1ELb0ELb1ELb1ELb0ELb1ELb1ELb0EEENS1_21CollectiveEpilogueFwdINS6_IJSA_NS7_ILi256EEESB_EEES9_SE_SG_Li256ELb0ELb1ELb1ELb0EEENS1_19SingleTileSchedulerILb0ELb1ELb1ELi128EEEEEEEEEvNT_6ParamsE --------------------------
	.section	.nv.constant0._ZN7cutlass13device_kernelIN5flash11enable_sm90INS1_16FlashAttnFwdSm90INS1_25CollectiveMainloopFwdSm90ILi2EN4cute5tupleIJNS5_1CILi1EEES8_S8_EEENS6_IJNS7_ILi128EEENS7_ILi96EEENS7_ILi64EEEEEELi256ENS_6half_tEfNS_4arch4Sm90ELb0ELb1ELb0ELb0ELb1ELb0ELb1ELb1ELb0ELb1ELb1ELb0EEENS1_21CollectiveEpilogueFwdINS6_IJSA_NS7_ILi256EEESB_EEES9_SE_SG_Li256ELb0ELb1ELb1ELb0EEENS1_19SingleTileSchedulerILb0ELb1ELb1ELi128EEEEEEEEEvNT_6ParamsE,"a",@progbits
	.sectionflags	@""
	.align	4
.nv.constant0._ZN7cutlass13device_kernelIN5flash11enable_sm90INS1_16FlashAttnFwdSm90INS1_25CollectiveMainloopFwdSm90ILi2EN4cute5tupleIJNS5_1CILi1EEES8_S8_EEENS6_IJNS7_ILi128EEENS7_ILi96EEENS7_ILi64EEEEEELi256ENS_6half_tEfNS_4arch4Sm90ELb0ELb1ELb0ELb0ELb1ELb0ELb1ELb1ELb0ELb1ELb1ELb0EEENS1_21CollectiveEpilogueFwdINS6_IJSA_NS7_ILi256EEESB_EEES9_SE_SG_Li256ELb0ELb1ELb1ELb0EEENS1_19SingleTileSchedulerILb0ELb1ELb1ELi128EEEEEEEEEvNT_6ParamsE:
	.zero		3712


//--------------------- .nv.constant0._ZN7cutlass13device_kernelIN5flash11enable_sm90INS1_16FlashAttnFwdSm90INS1_25CollectiveMainloopFwdSm90ILi2EN4cute5tupleIJNS5_1CILi1EEES8_S8_EEENS6_IJNS7_ILi128EEENS7_ILi96EEENS7_ILi64EEEEEELi256ENS_6half_tEfNS_4arch4Sm90ELb0ELb1ELb0ELb1ELb1ELb0ELb0ELb1ELb0ELb1ELb1ELb0EEENS1_21CollectiveEpilogueFwdINS6_IJSA_NS7_ILi256EEESB_EEES9_SE_SG_Li256ELb1ELb1ELb1ELb0EEENS1_36VarlenDynamicPersistentTileSchedulerILi128ELi96ELi256ELi128ELb1ELb1ELb1ELb1ELb0ELb1EEEEEEEEEvNT_6ParamsE --------------------------
	.section	.nv.constant0._ZN7cutlass13device_kernelIN5flash11enable_sm90INS1_16FlashAttnFwdSm90INS1_25CollectiveMainloopFwdSm90ILi2EN4cute5tupleIJNS5_1CILi1EEES8_S8_EEENS6_IJNS7_ILi128EEENS7_ILi96EEENS7_ILi64EEEEEELi256ENS_6half_tEfNS_4arch4Sm90ELb0ELb1ELb0ELb1ELb1ELb0ELb0ELb1ELb0ELb1ELb1ELb0EEENS1_21CollectiveEpilogueFwdINS6_IJSA_NS7_ILi256EEESB_EEES9_SE_SG_Li256ELb1ELb1ELb1ELb0EEENS1_36VarlenDynamicPersistentTileSchedulerILi128ELi96ELi256ELi128ELb1ELb1ELb1ELb1ELb0ELb1EEEEEEEEEvNT_6ParamsE,"a",@progbits
	.sectionflags	@""
	.align	4
.nv.constant0._ZN7cutlass13device_kernelIN5flash11enable_sm90INS1_16FlashAttnFwdSm90INS1_25CollectiveMainloopFwdSm90ILi2EN4cute5tupleIJNS5_1CILi1EEES8_S8_EEENS6_IJNS7_ILi128EEENS7_ILi96EEENS7_ILi64EEEEEELi256ENS_6half_tEfNS_4arch4Sm90ELb0ELb1ELb0ELb1ELb1ELb0ELb0ELb1ELb0ELb1ELb1ELb0EEENS1_21CollectiveEpilogueFwdINS6_IJSA_NS7_ILi256EEESB_EEES9_SE_SG_Li256ELb1ELb1ELb1ELb0EEENS1_36VarlenDynamicPersistentTileSchedulerILi128ELi96ELi256ELi128ELb1ELb1ELb1ELb1ELb0ELb1EEEEEEEEEvNT_6ParamsE:
	.zero		3584


//--------------------- .nv.constant0._ZN7cutlass13device_kernelIN5flash11enable_sm90INS1_16FlashAttnFwdSm90INS1_25CollectiveMainloopFwdSm90ILi2EN4cute5tupleIJNS5_1CILi1EEES8_S8_EEENS6_IJNS7_ILi128EEENS7_ILi96EEENS7_ILi64EEEEEELi256ENS_6half_tEfNS_4arch4Sm90ELb0ELb1ELb0ELb1ELb1ELb1ELb0ELb1ELb0ELb1ELb1ELb0EEENS1_21CollectiveEpilogueFwdINS6_IJSA_NS7_ILi256EEESB_EEES9_SE_SG_Li256ELb1ELb1ELb1ELb0EEENS1_36VarlenDynamicPersistentTileSchedulerILi128ELi96ELi256ELi128ELb1ELb1ELb1ELb1ELb0ELb1EEEEEEEEEvNT_6ParamsE --------------------------
	.section	.nv.constant0._ZN7cutlass13device_kernelIN5flash11enable_sm90INS1_16FlashAttnFwdSm90INS1_25CollectiveMainloopFwdSm90ILi2EN4cute5tupleIJNS5_1CILi1EEES8_S8_EEENS6_IJNS7_ILi128EEENS7_ILi96EEENS7_ILi64EEEEEELi256ENS_6half_tEfNS_4arch4Sm90ELb0ELb1ELb0ELb1ELb1ELb1ELb0ELb1ELb0ELb1ELb1ELb0EEENS1_21CollectiveEpilogueFwdINS6_IJSA_NS7_ILi256EEESB_EEES9_SE_SG_Li256ELb1ELb1ELb1ELb0EEENS1_36VarlenDynamicPersistentTileSchedulerILi128ELi96ELi256ELi128ELb1ELb1ELb1ELb1ELb0ELb1EEEEEEEEEvNT_6ParamsE,"a",@progbits
	.sectionflags	@""
	.align	4
.nv.constant0._ZN7cutlass13device_kernelIN5flash11enable_sm90INS1_16FlashAttnFwdSm90INS1_25CollectiveMainloopFwdSm90ILi2EN4cute5tupleIJNS5_1CILi1EEES8_S8_EEENS6_IJNS7_ILi128EEENS7_ILi96EEENS7_ILi64EEEEEELi256ENS_6half_tEfNS_4arch4Sm90ELb0ELb1ELb0ELb1ELb1ELb1ELb0ELb1ELb0ELb1ELb1ELb0EEENS1_21CollectiveEpilogueFwdINS6_IJSA_NS7_ILi256EEESB_EEES9_SE_SG_Li256ELb1ELb1ELb1ELb0EEENS1_36VarlenDynamicPersistentTileSchedulerILi128ELi96ELi256ELi128ELb1ELb1ELb1ELb1ELb0ELb1EEEEEEEEEvNT_6ParamsE:
	.zero		3584


//--------------------- .nv.constant0._ZN7cutlass13device_kernelIN5flash11enable_sm90INS1_16FlashAttnFwdSm90INS1_25CollectiveMainloopFwdSm90ILi2EN4cute5tupleIJNS5_1CILi1EEES8_S8_EEENS6_IJNS7_ILi128EEENS7_ILi96EEENS7_ILi64EEEEEELi256ENS_6half_tEfNS_4arch4Sm90ELb0ELb1ELb0ELb1ELb1ELb0ELb1ELb1ELb0ELb1ELb1ELb0EEENS1_21CollectiveEpilogueFwdINS6_IJSA_NS7_ILi256EEESB_EEES9_SE_SG_Li256ELb1ELb1ELb1ELb0EEENS1_36VarlenDynamicPersistentTileSchedulerILi128ELi96ELi256ELi128ELb1ELb1ELb1ELb1ELb0ELb1EEEEEEEEEvNT_6ParamsE --------------------------
	.section	.nv.constant0._ZN7cutlass13device_kernelIN5flash11enable_sm90INS1_16FlashAttnFwdSm90INS1_25CollectiveMainloopFwdSm90ILi2EN4cute5tupleIJNS5_1CILi1EEES8_S8_EEENS6_IJNS7_ILi128EEENS7_ILi96EEENS7_ILi64EEEEEELi256ENS_6half_tEfNS_4arch4Sm90ELb0ELb1ELb0ELb1ELb1ELb0ELb1ELb1ELb0ELb1ELb1ELb0EEENS1_21CollectiveEpilogueFwdINS6_IJSA_NS7_ILi256EEESB_EEES9_SE_SG_Li256ELb1ELb1ELb1ELb0EEENS1_36VarlenDynamicPersistentTileSchedulerILi128ELi96ELi256ELi128ELb1ELb1ELb1ELb1ELb0ELb1EEEEEEEEEvNT_6ParamsE,"a",@progbits
	.sectionflags	@""
	.align	4
.nv.constant0._ZN7cutlass13device_kernelIN5flash11enable_sm90INS1_16FlashAttnFwdSm90INS1_25CollectiveMainloopFwdSm90ILi2EN4cute5tupleIJNS5_1CILi1EEES8_S8_EEENS6_IJNS7_ILi128EEENS7_ILi96EEENS7_ILi64EEEEEELi256ENS_6half_tEfNS_4arch4Sm90ELb0ELb1ELb0ELb1ELb1ELb0ELb1ELb1ELb0ELb1ELb1ELb0EEENS1_21CollectiveEpilogueFwdINS6_IJSA_NS7_ILi256EEESB_EEES9_SE_SG_Li256ELb1ELb1ELb1ELb0EEENS1_36VarlenDynamicPersistentTileSchedulerILi128ELi96ELi256ELi128ELb1ELb1ELb1ELb1ELb0ELb1EEEEEEEEEvNT_6ParamsE:
	.zero		3840


//--------------------- .nv.constant0._ZN7cutlass13device_kernelIN5flash11enable_sm90INS1_16FlashAttnFwdSm90INS1_25CollectiveMainloopFwdSm90ILi2EN4cute5tupleIJNS5_1CILi1EEES8_S8_EEENS6_IJNS7_ILi128EEENS7_ILi96EEENS7_ILi64EEEEEELi256ENS_6half_tEfNS_4arch4Sm90ELb0ELb1ELb0ELb1ELb1ELb1ELb1ELb1ELb0ELb1ELb1ELb0EEENS1_21CollectiveEpilogueFwdINS6_IJSA_NS7_ILi256EEESB_EEES9_SE_SG_Li256ELb1ELb1ELb1ELb0EEENS1_36VarlenDynamicPersistentTileSchedulerILi128ELi96ELi256ELi128ELb1ELb1ELb1ELb1ELb0ELb1EEEEEEEEEvNT_6ParamsE --------------------------
	.section	.nv.constant0._ZN7cutlass13device_kernelIN5flash11enable_sm90INS1_16FlashAttnFwdSm90INS1_25CollectiveMainloopFwdSm90ILi2EN4cute5tupleIJNS5_1CILi1EEES8_S8_EEENS6_IJNS7_ILi128EEENS7_ILi96EEENS7_ILi64EEEEEELi256ENS_6half_tEfNS_4arch4Sm90ELb0ELb1ELb0ELb1ELb1ELb1ELb1ELb1ELb0ELb1ELb1ELb0EEENS1_21CollectiveEpilogueFwdINS6_IJSA_NS7_ILi256EEESB_EEES9_SE_SG_Li256ELb1ELb1ELb1ELb0EEENS1_36VarlenDynamicPersistentTileSchedulerILi128ELi96ELi256ELi128ELb1ELb1ELb1ELb1ELb0ELb1EEEEEEEEEvNT_6ParamsE,"a",@progbits
	.sectionflags	@""
	.align	4
.nv.constant0._ZN7cutlass13device_kernelIN5flash11enable_sm90INS1_16FlashAttnFwdSm90INS1_25CollectiveMainloopFwdSm90ILi2EN4cute5tupleIJNS5_1CILi1EEES8_S8_EEENS6_IJNS7_ILi128EEENS7_ILi96EEENS7_ILi64EEEEEELi256ENS_6half_tEfNS_4arch4Sm90ELb0ELb1ELb0ELb1ELb1ELb1ELb1ELb1ELb0ELb1ELb1ELb0EEENS1_21CollectiveEpilogueFwdINS6_IJSA_NS7_ILi256EEESB_EEES9_SE_SG_Li256ELb1ELb1ELb1ELb0EEENS1_36VarlenDynamicPersistentTileSchedulerILi128ELi96ELi256ELi128ELb1ELb1ELb1ELb1ELb0ELb1EEEEEEEEEvNT_6ParamsE:
	.zero		3840


//--------------------- .nv.constant0._ZN7cutlass13device_kernelIN5flash11enable_sm90INS1_16FlashAttnFwdSm90INS1_25CollectiveMainloopFwdSm90ILi2EN4cute5tupleIJNS5_1CILi1EEES8_S8_EEENS6_IJNS7_ILi128EEENS7_ILi96EEENS7_ILi64EEEEEELi256ENS_6half_tEfNS_4arch4Sm90ELb1ELb0ELb0ELb0ELb1ELb0ELb0ELb1ELb0ELb1ELb1ELb0EEENS1_21CollectiveEpilogueFwdINS6_IJSA_NS7_ILi256EEESB_EEES9_SE_SG_Li256ELb0ELb1ELb1ELb0EEENS1_19SingleTileSchedulerILb0ELb1ELb1ELi128EEEEEEEEEvNT_6ParamsE --------------------------
	.section	.nv.constant0._ZN7cutlass13device_kernelIN5flash11enable_sm90INS1_16FlashAttnFwdSm90INS1_25CollectiveMainloopFwdSm90ILi2EN4cute5tupleIJNS5_1CILi1EEES8_S8_EEENS6_IJNS7_ILi128EEENS7_ILi96EEENS7_ILi64EEEEEELi256ENS_6half_tEfNS_4arch4Sm90ELb1ELb0ELb0ELb0ELb1ELb0ELb0ELb1ELb0ELb1ELb1ELb0EEENS1_21CollectiveEpilogueFwdINS6_IJSA_NS7_ILi256EEESB_EEES9_SE_SG_Li256ELb0ELb1ELb1ELb0EEENS1_19SingleTileSchedulerILb0ELb1ELb1ELi128EEEEEEEEEvNT_6ParamsE,"a",@progbits
	.sectionflags	@""
	.align	4
.nv.constant0._ZN7cutlass13device_kernelIN5flash11enable_sm90INS1_16FlashAttnFwdSm90INS1_25CollectiveMainloopFwdSm90ILi2EN4cute5tupleIJNS5_1CILi1EEES8_S8_EEENS6_IJNS7_ILi128EEENS7_ILi96EEENS7_ILi64EEEEEELi256ENS_6half_tEfNS_4arch4Sm90ELb1ELb0ELb0ELb0ELb1ELb0ELb0ELb1ELb0ELb1ELb1ELb0EEENS1_21CollectiveEpilogueFwdINS6_IJSA_NS7_ILi256EEESB_EEES9_SE_SG_Li256ELb0ELb1ELb1ELb0EEENS1_19SingleTileSchedulerILb0ELb1ELb1ELi128EEEEEEEEEvNT_6ParamsE:
	.zero		3456


//--------------------- .nv.constant0._ZN7cutlass13device_kernelIN5flash11enable_sm90INS1_16FlashAttnFwdSm90INS1_25CollectiveMainloopFwdSm90ILi2EN4cute5tupleIJNS5_1CILi1EEES8_S8_EEENS6_IJNS7_ILi128EEENS7_ILi96EEENS7_ILi64EEEEEELi256ENS_6half_tEfNS_4arch4Sm90ELb1ELb0ELb0ELb0ELb1ELb0ELb1ELb1ELb0ELb1ELb1ELb0EEENS1_21CollectiveEpilogueFwdINS6_IJSA_NS7_ILi256EEESB_EEES9_SE_SG_Li256ELb0ELb1ELb1ELb0EEENS1_19SingleTileSchedulerILb0ELb1ELb1ELi128EEEEEEEEEvNT_6ParamsE --------------------------
	.section	.nv.constant0._ZN7cutlass13device_kernelIN5flash11enable_sm90INS1_16FlashAttnFwdSm90INS1_25CollectiveMainloopFwdSm90ILi2EN4cute5tupleIJNS5_1CILi1EEES8_S8_EEENS6_IJNS7_ILi128EEENS7_ILi96EEENS7_ILi64EEEEEELi256ENS_6half_tEfNS_4arch4Sm90ELb1ELb0ELb0ELb0ELb1ELb0ELb1ELb1ELb0ELb1ELb1ELb0EEENS1_21CollectiveEpilogueFwdINS6_IJSA_NS7_ILi256EEESB_EEES9_SE_SG_Li256ELb0ELb1ELb1ELb0EEENS1_19SingleTileSchedulerILb0ELb1ELb1ELi128EEEEEEEEEvNT_6ParamsE,"a",@progbits
	.sectionflags	@""
	.align	4
.nv.constant0._ZN7cutlass13device_kernelIN5flash11enable_sm90INS1_16FlashAttnFwdSm90INS1_25CollectiveMainloopFwdSm90ILi2EN4cute5tupleIJNS5_1CILi1EEES8_S8_EEENS6_IJNS7_ILi128EEENS7_ILi96EEENS7_ILi64EEEEEELi256ENS_6half_tEfNS_4arch4Sm90ELb1ELb0ELb0ELb0ELb1ELb0ELb1ELb1ELb0ELb1ELb1ELb0EEENS1_21CollectiveEpilogueFwdINS6_IJSA_NS7_ILi256EEESB_EEES9_SE_SG_Li256ELb0ELb1ELb1ELb0EEENS1_19SingleTileSchedulerILb0ELb1ELb1ELi128EEEEEEEEEvNT_6ParamsE:
	.zero		3712


//--------------------- .nv.constant0._ZN7cutlass13device_kernelIN5flash11enable_sm90INS1_16FlashAttnFwdSm90INS1_25CollectiveMainloopFwdSm90ILi2EN4cute5tupleIJNS5_1CILi1EEES8_S8_EEENS6_IJNS7_ILi128EEENS7_ILi96EEENS7_ILi64EEEEEELi256ENS_6half_tEfNS_4arch4Sm90ELb1ELb0ELb0ELb1ELb1ELb0ELb0ELb1ELb0ELb1ELb1ELb0EEENS1_21CollectiveEpilogueFwdINS6_IJSA_NS7_ILi256EEESB_EEES9_SE_SG_Li256ELb1ELb1ELb1ELb0EEENS1_36VarlenDynamicPersistentTileSchedulerILi128ELi96ELi256ELi128ELb1ELb1ELb1ELb1ELb1ELb1EEEEEEEEEvNT_6ParamsE --------------------------
	.section	.nv.constant0._ZN7cutlass13device_kernelIN5flash11enable_sm90INS1_16FlashAttnFwdSm90INS1_25CollectiveMainloopFwdSm90ILi2EN4cute5tupleIJNS5_1CILi1EEES8_S8_EEENS6_IJNS7_ILi128EEENS7_ILi96EEENS7_ILi64EEEEEELi256ENS_6half_tEfNS_4arch4Sm90ELb1ELb0ELb0ELb1ELb1ELb0ELb0ELb1ELb0ELb1ELb1ELb0EEENS1_21CollectiveEpilogueFwdINS6_IJSA_NS7_ILi256EEESB_EEES9_SE_SG_Li256ELb1ELb1ELb1ELb0EEENS1_36VarlenDynamicPersistentTileSchedulerILi128ELi96ELi256ELi128ELb1ELb1ELb1ELb1ELb1ELb1EEEEEEEEEvNT_6ParamsE,"a",@progbits
	.sectionflags	@""
	.align	4
.nv.constant0._ZN7cutlass13device_kernelIN5flash11enable_sm90INS1_16FlashAttnFwdSm90INS1_25CollectiveMainloopFwdSm90ILi2EN4cute5tupleIJNS5_1CILi1EEES8_S8_EEENS6_IJNS7_ILi128EEENS7_ILi96EEENS7_ILi64EEEEEELi256ENS_6half_tEfNS_4arch4Sm90ELb1ELb0ELb0ELb1ELb1ELb0ELb0ELb1ELb0ELb1ELb1ELb0EEENS1_21CollectiveEpilogueFwdINS6_IJSA_NS7_ILi256EEESB_EEES9_SE_SG_Li256ELb1ELb1ELb1ELb0EEENS1_36VarlenDynamicPersistentTileSchedulerILi128ELi96ELi256ELi128ELb1ELb1ELb1ELb1ELb1ELb1EEEEEEEEEvNT_6ParamsE:
	.zero		3584


//--------------------- .nv.constant0._ZN7cutlass13device_kernelIN5flash11enable_sm90INS1_16FlashAttnFwdSm90INS1_25CollectiveMainloopFwdSm90ILi2EN4cute5tupleIJNS5_1CILi1EEES8_S8_EEENS6_IJNS7_ILi128EEENS7_ILi96EEENS7_ILi64EEEEEELi256ENS_6half_tEfNS_4arch4Sm90ELb1ELb0ELb0ELb1ELb1ELb1ELb0ELb1ELb0ELb1ELb1ELb0EEENS1_21CollectiveEpilogueFwdINS6_IJSA_NS7_ILi256EEESB_EEES9_SE_SG_Li256ELb1ELb1ELb1ELb0EEENS1_36VarlenDynamicPersistentTileSchedulerILi128ELi96ELi256ELi128ELb1ELb1ELb1ELb1ELb1ELb1EEEEEEEEEvNT_6ParamsE --------------------------
	.section	.nv.constant0._ZN7cutlass13device_kernelIN5flash11enable_sm90INS1_16FlashAttnFwdSm90INS1_25CollectiveMainloopFwdSm90ILi2EN4cute5tupleIJNS5_1CILi1EEES8_S8_EEENS6_IJNS7_ILi128EEENS7_ILi96EEENS7_ILi64EEEEEELi256ENS_6half_tEfNS_4arch4Sm90ELb1ELb0ELb0ELb1ELb1ELb1ELb0ELb1ELb0ELb1ELb1ELb0EEENS1_21CollectiveEpilogueFwdINS6_IJSA_NS7_ILi256EEESB_EEES9_SE_SG_Li256ELb1ELb1ELb1ELb0EEENS1_36VarlenDynamicPersistentTileSchedulerILi128ELi96ELi256ELi128ELb1ELb1ELb1ELb1ELb1ELb1EEEEEEEEEvNT_6ParamsE,"a",@progbits
	.sectionflags	@""
	.align	4
.nv.constant0._ZN7cutlass13device_kernelIN5flash11enable_sm90INS1_16FlashAttnFwdSm90INS1_25CollectiveMainloopFwdSm90ILi2EN4cute5tupleIJNS5_1CILi1EEES8_S8_EEENS6_IJNS7_ILi128EEENS7_ILi96EEENS7_ILi64EEEEEELi256ENS_6half_tEfNS_4arch4Sm90ELb1ELb0ELb0ELb1ELb1ELb1ELb0ELb1ELb0ELb1ELb1ELb0EEENS1_21CollectiveEpilogueFwdINS6_IJSA_NS7_ILi256EEESB_EEES9_SE_SG_Li256ELb1ELb1ELb1ELb0EEENS1_36VarlenDynamicPersistentTileSchedulerILi128ELi96ELi256ELi128ELb1ELb1ELb1ELb1ELb1ELb1EEEEEEEEEvNT_6ParamsE:
	.zero		3584


//--------------------- .nv.constant0._ZN7cutlass13device_kernelIN5flash11enable_sm90INS1_16FlashAttnFwdSm90INS1_25CollectiveMainloopFwdSm90ILi2EN4cute5tupleIJNS5_1CILi1EEES8_S8_EEENS6_IJNS7_ILi128EEENS7_ILi96EEENS7_ILi64EEEEEELi256ENS_6half_tEfNS_4arch4Sm90ELb1ELb0ELb0ELb1ELb1ELb0ELb1ELb1ELb0ELb1ELb1ELb0EEENS1_21CollectiveEpilogueFwdINS6_IJSA_NS7_ILi256EEESB_EEES9_SE_SG_Li256ELb1ELb1ELb1ELb0EEENS1_36VarlenDynamicPersistentTileSchedulerILi128ELi96ELi256ELi128ELb1ELb1ELb1ELb1ELb1ELb1EEEEEEEEEvNT_6ParamsE --------------------------
	.section	.nv.constant0._ZN7cutlass13device_kernelIN5flash11enable_sm90INS1_16FlashAttnFwdSm90INS1_25CollectiveMainloopFwdSm90ILi2EN4cute5tupleIJNS5_1CILi1EEES8_S8_EEENS6_IJNS7_ILi128EEENS7_ILi96EEENS7_ILi64EEEEEELi256ENS_6half_tEfNS_4arch4Sm90ELb1ELb0ELb0ELb1ELb1ELb0ELb1ELb1ELb0ELb1ELb1ELb0EEENS1_21CollectiveEpilogueFwdINS6_IJSA_NS7_ILi256EEESB_EEES9_SE_SG_Li256ELb1ELb1ELb1ELb0EEENS1_36VarlenDynamicPersistentTileSchedulerILi128ELi96ELi256ELi128ELb1ELb1ELb1ELb1ELb1ELb1EEEEEEEEEvNT_6ParamsE,"a",@progbits
	.sectionflags	@""
	.align	4
.nv.constant0._ZN7cutlass13device_kernelIN5flash11enable_sm90INS1_16FlashAttnFwdSm90INS1_25CollectiveMainloopFwdSm90ILi2EN4cute5tupleIJNS5_1CILi1EEES8_S8_EEENS6_IJNS7_ILi128EEENS7_ILi96EEENS7_ILi64EEEEEELi256ENS_6half_tEfNS_4arch4Sm90ELb1ELb0ELb0ELb1ELb1ELb0ELb1ELb1ELb0ELb1ELb1ELb0EEENS1_21CollectiveEpilogueFwdINS6_IJSA_NS7_ILi256EEESB_EEES9_SE_SG_Li256ELb1ELb1ELb1ELb0EEENS1_36VarlenDynamicPersistentTileSchedulerILi128ELi96ELi256ELi128ELb1ELb1ELb1ELb1ELb1ELb1EEEEEEEEEvNT_6ParamsE:
	.zero		3840


//--------------------- .nv.constant0._ZN7cutlass13device_kernelIN5flash11enable_sm90INS1_16FlashAttnFwdSm90INS1_25CollectiveMainloopFwdSm90ILi2EN4cute5tupleIJNS5_1CILi1EEES8_S8_EEENS6_IJNS7_ILi128EEENS7_ILi96EEENS7_ILi64EEEEEELi256ENS_6half_tEfNS_4arch4Sm90ELb1ELb0ELb0ELb1ELb1ELb1ELb1ELb1ELb0ELb1ELb1ELb0EEENS1_21CollectiveEpilogueFwdINS6_IJSA_NS7_ILi256EEESB_EEES9_SE_SG_Li256ELb1ELb1ELb1ELb0EEENS1_36VarlenDynamicPersistentTileSchedulerILi128ELi96ELi256ELi128ELb1ELb1ELb1ELb1ELb1ELb1EEEEEEEEEvNT_6ParamsE --------------------------
	.section	.nv.constant0._ZN7cutlass13device_kernelIN5flash11enable_sm90INS1_16FlashAttnFwdSm90INS1_25CollectiveMainloopFwdSm90ILi2EN4cute5tupleIJNS5_1CILi1EEES8_S8_EEENS6_IJNS7_ILi128EEENS7_ILi96EEENS7_ILi64EEEEEELi256ENS_6half_tEfNS_4arch4Sm90ELb1ELb0ELb0ELb1ELb1ELb1ELb1ELb1ELb0ELb1ELb1ELb0EEENS1_21CollectiveEpilogueFwdINS6_IJSA_NS7_ILi256EEESB_EEES9_SE_SG_Li256ELb1ELb1ELb1ELb0EEENS1_36VarlenDynamicPersistentTileSchedulerILi128ELi96ELi256ELi128ELb1ELb1ELb1ELb1ELb1ELb1EEEEEEEEEvNT_6ParamsE,"a",@progbits
	.sectionflags	@""
	.align	4
.nv.constant0._ZN7cutlass13device_kernelIN5flash11enable_sm90INS1_16FlashAttnFwdSm90INS1_25CollectiveMainloopFwdSm90ILi2EN4cute5tupleIJNS5_1CILi1EEES8_S8_EEENS6_IJNS7_ILi128EEENS7_ILi96EEENS7_ILi64EEEEEELi256ENS_6half_tEfNS_4arch4Sm90ELb1ELb0ELb0ELb1ELb1ELb1ELb1ELb1ELb0ELb1ELb1ELb0EEENS1_21CollectiveEpilogueFwdINS6_IJSA_NS7_ILi256EEESB_EEES9_SE_SG_Li256ELb1ELb1ELb1ELb0EEENS1_36VarlenDynamicPersistentTileSchedulerILi128ELi96ELi256ELi128ELb1ELb1ELb1ELb1ELb1ELb1EEEEEEEEEvNT_6ParamsE:
	.zero		3840


//--------------------- SYMBOLS --------------------------

	.type		.nv.reservedSmem.offset0,@object
	.size		.nv.reservedSmem.offset0,0x4
